//
// Generated by NVIDIA NVVM Compiler
//
// Compiler Build ID: CL-36424714
// Cuda compilation tools, release 13.0, V13.0.88
// Based on NVVM 20.0.0
//

.version 9.0
.target sm_100
.address_size 64

	// .globl	_Z13im2col_kernelPfS_mmmmmmm

.visible .entry _Z13im2col_kernelPfS_mmmmmmm(
	.param .u64 .ptr .align 1 _Z13im2col_kernelPfS_mmmmmmm_param_0,
	.param .u64 .ptr .align 1 _Z13im2col_kernelPfS_mmmmmmm_param_1,
	.param .u64 _Z13im2col_kernelPfS_mmmmmmm_param_2,
	.param .u64 _Z13im2col_kernelPfS_mmmmmmm_param_3,
	.param .u64 _Z13im2col_kernelPfS_mmmmmmm_param_4,
	.param .u64 _Z13im2col_kernelPfS_mmmmmmm_param_5,
	.param .u64 _Z13im2col_kernelPfS_mmmmmmm_param_6,
	.param .u64 _Z13im2col_kernelPfS_mmmmmmm_param_7,
	.param .u64 _Z13im2col_kernelPfS_mmmmmmm_param_8
)
{
	.reg .pred 	%p<17>;
	.reg .b32 	%r<54>;
	.reg .b32 	%f<8>;
	.reg .b64 	%rd<93>;

	ld.param.u64 	%rd31, [_Z13im2col_kernelPfS_mmmmmmm_param_0];
	ld.param.u64 	%rd32, [_Z13im2col_kernelPfS_mmmmmmm_param_1];
	ld.param.u64 	%rd24, [_Z13im2col_kernelPfS_mmmmmmm_param_2];
	ld.param.u64 	%rd25, [_Z13im2col_kernelPfS_mmmmmmm_param_3];
	ld.param.u64 	%rd26, [_Z13im2col_kernelPfS_mmmmmmm_param_4];
	ld.param.u64 	%rd28, [_Z13im2col_kernelPfS_mmmmmmm_param_6];
	ld.param.u64 	%rd29, [_Z13im2col_kernelPfS_mmmmmmm_param_7];
	cvta.to.global.u64 	%rd1, %rd32;
	cvta.to.global.u64 	%rd2, %rd31;
	sub.s64 	%rd3, %rd26, %rd24;
	or.b64  	%rd33, %rd3, %rd28;
	and.b64  	%rd34, %rd33, -4294967296;
	setp.ne.s64 	%p1, %rd34, 0;
	@%p1 bra 	$L__BB0_2;
	cvt.u32.u64 	%r16, %rd28;
	cvt.u32.u64 	%r17, %rd3;
	div.u32 	%r18, %r17, %r16;
	cvt.u64.u32 	%rd88, %r18;
	bra.uni 	$L__BB0_3;
$L__BB0_2:
	div.u64 	%rd88, %rd3, %rd28;
$L__BB0_3:
	ld.param.u64 	%rd83, [_Z13im2col_kernelPfS_mmmmmmm_param_5];
	cvt.u32.u64 	%r19, %rd88;
	add.s32 	%r1, %r19, 1;
	sub.s64 	%rd7, %rd83, %rd25;
	or.b64  	%rd35, %rd7, %rd28;
	and.b64  	%rd36, %rd35, -4294967296;
	setp.ne.s64 	%p2, %rd36, 0;
	@%p2 bra 	$L__BB0_5;
	cvt.u32.u64 	%r20, %rd28;
	cvt.u32.u64 	%r21, %rd7;
	div.u32 	%r22, %r21, %r20;
	cvt.u64.u32 	%rd89, %r22;
	bra.uni 	$L__BB0_6;
$L__BB0_5:
	div.u64 	%rd89, %rd7, %rd28;
$L__BB0_6:
	cvt.u32.u64 	%r23, %rd89;
	add.s32 	%r2, %r23, 1;
	mov.u32 	%r24, %ntid.x;
	mov.u32 	%r25, %ctaid.x;
	mov.u32 	%r26, %tid.x;
	mad.lo.s32 	%r27, %r24, %r25, %r26;
	mad.lo.s32 	%r3, %r1, %r23, %r1;
	div.s32 	%r28, %r27, %r3;
	mul.lo.s32 	%r29, %r28, %r3;
	sub.s32 	%r4, %r27, %r29;
	setp.lt.s32 	%p3, %r3, 0;
	cvt.s64.s32 	%rd11, %r28;
	setp.le.u64 	%p4, %rd29, %rd11;
	or.pred  	%p5, %p3, %p4;
	@%p5 bra 	$L__BB0_20;
	ld.param.u64 	%rd85, [_Z13im2col_kernelPfS_mmmmmmm_param_8];
	rem.s32 	%r30, %r4, %r2;
	cvt.u32.u64 	%r5, %rd28;
	mul.lo.s32 	%r6, %r30, %r5;
	setp.eq.s64 	%p6, %rd85, 0;
	@%p6 bra 	$L__BB0_20;
	ld.param.u64 	%rd86, [_Z13im2col_kernelPfS_mmmmmmm_param_8];
	setp.eq.s64 	%p7, %rd24, 0;
	mul.lo.s64 	%rd12, %rd86, %rd11;
	cvt.s64.s32 	%rd37, %r1;
	cvt.s64.s32 	%rd38, %r2;
	mul.lo.s64 	%rd39, %rd25, %rd24;
	mul.lo.s64 	%rd40, %rd39, %rd37;
	mul.lo.s64 	%rd41, %rd40, %rd38;
	cvt.s64.s32 	%rd42, %r4;
	mad.lo.s64 	%rd13, %rd41, %rd12, %rd42;
	setp.eq.s64 	%p8, %rd25, 0;
	or.pred  	%p9, %p7, %p8;
	@%p9 bra 	$L__BB0_20;
	and.b64  	%rd14, %rd25, 3;
	div.s32 	%r31, %r4, %r2;
	mul.lo.s32 	%r7, %r31, %r5;
	mov.b64 	%rd90, 0;
	cvt.u32.u64 	%r34, %rd24;
$L__BB0_10:
	mov.b64 	%rd91, 0;
$L__BB0_11:
	ld.param.u64 	%rd84, [_Z13im2col_kernelPfS_mmmmmmm_param_5];
	setp.lt.u64 	%p10, %rd25, 4;
	cvt.u32.u64 	%r33, %rd91;
	cvt.u32.u64 	%r35, %rd90;
	mad.lo.s32 	%r36, %r35, %r34, %r33;
	cvt.u32.u64 	%r37, %rd25;
	mul.lo.s32 	%r8, %r36, %r37;
	add.s32 	%r38, %r7, %r33;
	cvt.s64.s32 	%rd45, %r38;
	add.s64 	%rd46, %rd90, %rd12;
	mad.lo.s64 	%rd47, %rd46, %rd26, %rd45;
	mul.lo.s64 	%rd17, %rd47, %rd84;
	mov.b32 	%r53, 0;
	@%p10 bra 	$L__BB0_14;
	and.b64  	%rd92, %rd25, -4;
	mov.b32 	%r53, 0;
	mov.u32 	%r51, %r6;
$L__BB0_13:
	add.s32 	%r40, %r53, %r8;
	cvt.s64.s32 	%rd48, %r51;
	add.s64 	%rd49, %rd17, %rd48;
	shl.b64 	%rd50, %rd49, 2;
	add.s64 	%rd51, %rd2, %rd50;
	ld.global.f32 	%f1, [%rd51];
	mul.lo.s32 	%r41, %r40, %r3;
	cvt.s64.s32 	%rd52, %r41;
	add.s64 	%rd53, %rd13, %rd52;
	shl.b64 	%rd54, %rd53, 2;
	add.s64 	%rd55, %rd1, %rd54;
	st.global.f32 	[%rd55], %f1;
	ld.global.f32 	%f2, [%rd51+4];
	add.s32 	%r42, %r41, %r3;
	cvt.s64.s32 	%rd56, %r42;
	add.s64 	%rd57, %rd13, %rd56;
	shl.b64 	%rd58, %rd57, 2;
	add.s64 	%rd59, %rd1, %rd58;
	st.global.f32 	[%rd59], %f2;
	add.s32 	%r43, %r40, 2;
	ld.global.f32 	%f3, [%rd51+8];
	mul.lo.s32 	%r44, %r43, %r3;
	cvt.s64.s32 	%rd60, %r44;
	add.s64 	%rd61, %rd13, %rd60;
	shl.b64 	%rd62, %rd61, 2;
	add.s64 	%rd63, %rd1, %rd62;
	st.global.f32 	[%rd63], %f3;
	add.s32 	%r45, %r40, 3;
	ld.global.f32 	%f4, [%rd51+12];
	mul.lo.s32 	%r46, %r45, %r3;
	cvt.s64.s32 	%rd64, %r46;
	add.s64 	%rd65, %rd13, %rd64;
	shl.b64 	%rd66, %rd65, 2;
	add.s64 	%rd67, %rd1, %rd66;
	st.global.f32 	[%rd67], %f4;
	add.s32 	%r53, %r53, 4;
	add.s32 	%r51, %r51, 4;
	add.s64 	%rd92, %rd92, -4;
	setp.ne.s64 	%p11, %rd92, 0;
	@%p11 bra 	$L__BB0_13;
$L__BB0_14:
	setp.eq.s64 	%p12, %rd14, 0;
	@%p12 bra 	$L__BB0_18;
	setp.eq.s64 	%p13, %rd14, 1;
	add.s32 	%r14, %r53, %r8;
	add.s32 	%r47, %r53, %r6;
	cvt.s64.s32 	%rd68, %r47;
	add.s64 	%rd69, %rd17, %rd68;
	shl.b64 	%rd70, %rd69, 2;
	add.s64 	%rd21, %rd2, %rd70;
	ld.global.f32 	%f5, [%rd21];
	mul.lo.s32 	%r15, %r14, %r3;
	cvt.s64.s32 	%rd71, %r15;
	add.s64 	%rd72, %rd13, %rd71;
	shl.b64 	%rd73, %rd72, 2;
	add.s64 	%rd74, %rd1, %rd73;
	st.global.f32 	[%rd74], %f5;
	@%p13 bra 	$L__BB0_18;
	setp.eq.s64 	%p14, %rd14, 2;
	ld.global.f32 	%f6, [%rd21+4];
	add.s32 	%r48, %r15, %r3;
	cvt.s64.s32 	%rd75, %r48;
	add.s64 	%rd76, %rd13, %rd75;
	shl.b64 	%rd77, %rd76, 2;
	add.s64 	%rd78, %rd1, %rd77;
	st.global.f32 	[%rd78], %f6;
	@%p14 bra 	$L__BB0_18;
	add.s32 	%r49, %r14, 2;
	ld.global.f32 	%f7, [%rd21+8];
	mul.lo.s32 	%r50, %r49, %r3;
	cvt.s64.s32 	%rd79, %r50;
	add.s64 	%rd80, %rd13, %rd79;
	shl.b64 	%rd81, %rd80, 2;
	add.s64 	%rd82, %rd1, %rd81;
	st.global.f32 	[%rd82], %f7;
$L__BB0_18:
	add.s64 	%rd91, %rd91, 1;
	setp.gt.u64 	%p15, %rd24, %rd91;
	@%p15 bra 	$L__BB0_11;
	ld.param.u64 	%rd87, [_Z13im2col_kernelPfS_mmmmmmm_param_8];
	add.s64 	%rd90, %rd90, 1;
	setp.gt.u64 	%p16, %rd87, %rd90;
	@%p16 bra 	$L__BB0_10;
$L__BB0_20:
	ret;

}
	// .globl	_Z13col2im_kernelPfS_mmmmmmmmm
.visible .entry _Z13col2im_kernelPfS_mmmmmmmmm(
	.param .u64 .ptr .align 1 _Z13col2im_kernelPfS_mmmmmmmmm_param_0,
	.param .u64 .ptr .align 1 _Z13col2im_kernelPfS_mmmmmmmmm_param_1,
	.param .u64 _Z13col2im_kernelPfS_mmmmmmmmm_param_2,
	.param .u64 _Z13col2im_kernelPfS_mmmmmmmmm_param_3,
	.param .u64 _Z13col2im_kernelPfS_mmmmmmmmm_param_4,
	.param .u64 _Z13col2im_kernelPfS_mmmmmmmmm_param_5,
	.param .u64 _Z13col2im_kernelPfS_mmmmmmmmm_param_6,
	.param .u64 _Z13col2im_kernelPfS_mmmmmmmmm_param_7,
	.param .u64 _Z13col2im_kernelPfS_mmmmmmmmm_param_8,
	.param .u64 _Z13col2im_kernelPfS_mmmmmmmmm_param_9,
	.param .u64 _Z13col2im_kernelPfS_mmmmmmmmm_param_10
)
{
	.reg .pred 	%p<20>;
	.reg .b32 	%r<22>;
	.reg .b32 	%f<46>;
	.reg .b64 	%rd<205>;

	ld.param.u64 	%rd44, [_Z13col2im_kernelPfS_mmmmmmmmm_param_0];
	ld.param.u64 	%rd45, [_Z13col2im_kernelPfS_mmmmmmmmm_param_1];
	ld.param.u64 	%rd37, [_Z13col2im_kernelPfS_mmmmmmmmm_param_3];
	ld.param.u64 	%rd38, [_Z13col2im_kernelPfS_mmmmmmmmm_param_4];
	ld.param.u64 	%rd39, [_Z13col2im_kernelPfS_mmmmmmmmm_param_5];
	ld.param.u64 	%rd40, [_Z13col2im_kernelPfS_mmmmmmmmm_param_6];
	ld.param.u64 	%rd46, [_Z13col2im_kernelPfS_mmmmmmmmm_param_7];
	ld.param.u64 	%rd42, [_Z13col2im_kernelPfS_mmmmmmmmm_param_9];
	cvta.to.global.u64 	%rd1, %rd45;
	cvta.to.global.u64 	%rd2, %rd44;
	mov.u32 	%r4, %ntid.x;
	mov.u32 	%r5, %ctaid.x;
	mov.u32 	%r6, %tid.x;
	mad.lo.s32 	%r7, %r4, %r5, %r6;
	cvt.s64.s32 	%rd3, %r7;
	setp.le.u64 	%p1, %rd46, %rd3;
	@%p1 bra 	$L__BB1_23;
	ld.param.u64 	%rd190, [_Z13col2im_kernelPfS_mmmmmmmmm_param_10];
	sub.s64 	%rd4, %rd42, %rd38;
	or.b64  	%rd47, %rd4, %rd190;
	and.b64  	%rd48, %rd47, -4294967296;
	setp.ne.s64 	%p2, %rd48, 0;
	@%p2 bra 	$L__BB1_3;
	ld.param.u64 	%rd192, [_Z13col2im_kernelPfS_mmmmmmmmm_param_10];
	cvt.u32.u64 	%r8, %rd192;
	cvt.u32.u64 	%r9, %rd4;
	div.u32 	%r10, %r9, %r8;
	cvt.u64.u32 	%rd195, %r10;
	bra.uni 	$L__BB1_4;
$L__BB1_3:
	ld.param.u64 	%rd191, [_Z13col2im_kernelPfS_mmmmmmmmm_param_10];
	div.u64 	%rd195, %rd4, %rd191;
$L__BB1_4:
	ld.param.u64 	%rd186, [_Z13col2im_kernelPfS_mmmmmmmmm_param_2];
	cvt.u32.u64 	%r1, %rd195;
	setp.eq.s64 	%p3, %rd186, 0;
	@%p3 bra 	$L__BB1_23;
	setp.eq.s64 	%p4, %rd40, 0;
	setp.eq.s64 	%p5, %rd38, 0;
	mul.lo.s64 	%rd8, %rd39, %rd3;
	setp.eq.s64 	%p6, %rd37, 0;
	or.pred  	%p7, %p4, %p6;
	or.pred  	%p8, %p7, %p5;
	@%p8 bra 	$L__BB1_23;
	add.s32 	%r2, %r1, 1;
	and.b64  	%rd9, %rd38, 7;
	and.b64  	%rd10, %rd38, 3;
	and.b64  	%rd11, %rd38, -8;
	mov.b64 	%rd196, 0;
$L__BB1_7:
	mul.lo.s64 	%rd13, %rd196, %rd37;
	mov.b64 	%rd197, 0;
$L__BB1_8:
	ld.param.u64 	%rd193, [_Z13col2im_kernelPfS_mmmmmmmmm_param_10];
	ld.param.u64 	%rd189, [_Z13col2im_kernelPfS_mmmmmmmmm_param_8];
	ld.param.u64 	%rd187, [_Z13col2im_kernelPfS_mmmmmmmmm_param_2];
	cvt.u32.u64 	%r11, %rd197;
	div.s32 	%r12, %r11, %r2;
	mul.lo.s32 	%r13, %r12, %r2;
	sub.s32 	%r3, %r11, %r13;
	cvt.u32.u64 	%r14, %rd193;
	mul.lo.s32 	%r15, %r12, %r14;
	cvt.s64.s32 	%rd52, %r15;
	cvt.s64.s32 	%rd53, %r7;
	mad.lo.s64 	%rd54, %rd187, %rd53, %rd196;
	mad.lo.s64 	%rd15, %rd54, %rd189, %rd52;
	mov.b64 	%rd198, 0;
$L__BB1_9:
	ld.param.u64 	%rd194, [_Z13col2im_kernelPfS_mmmmmmmmm_param_10];
	setp.lt.u64 	%p9, %rd38, 8;
	add.s64 	%rd17, %rd198, %rd13;
	mul.lo.s64 	%rd18, %rd17, %rd38;
	add.s64 	%rd56, %rd198, %rd15;
	cvt.u32.u64 	%r20, %rd194;
	mul.lo.s32 	%r21, %r3, %r20;
	cvt.s64.s32 	%rd57, %r21;
	mad.lo.s64 	%rd19, %rd56, %rd42, %rd57;
	mov.b64 	%rd203, 0;
	@%p9 bra 	$L__BB1_12;
	mul.lo.s64 	%rd58, %rd38, %rd17;
	shl.b64 	%rd59, %rd58, 32;
	add.s64 	%rd200, %rd59, 30064771072;
	shl.b64 	%rd60, %rd19, 2;
	add.s64 	%rd61, %rd1, %rd60;
	add.s64 	%rd199, %rd61, 16;
	mov.u64 	%rd201, %rd11;
$L__BB1_11:
	.pragma "nounroll";
	add.s64 	%rd62, %rd200, -30064771072;
	shr.s64 	%rd63, %rd62, 32;
	add.s64 	%rd64, %rd63, %rd8;
	mad.lo.s64 	%rd65, %rd64, %rd40, %rd197;
	shl.b64 	%rd66, %rd65, 2;
	add.s64 	%rd67, %rd2, %rd66;
	ld.global.f32 	%f1, [%rd67];
	ld.global.f32 	%f2, [%rd199+-16];
	add.f32 	%f3, %f1, %f2;
	st.global.f32 	[%rd199+-16], %f3;
	add.s64 	%rd68, %rd200, -25769803776;
	shr.s64 	%rd69, %rd68, 32;
	add.s64 	%rd70, %rd69, %rd8;
	mad.lo.s64 	%rd71, %rd70, %rd40, %rd197;
	shl.b64 	%rd72, %rd71, 2;
	add.s64 	%rd73, %rd2, %rd72;
	ld.global.f32 	%f4, [%rd73];
	ld.global.f32 	%f5, [%rd199+-12];
	add.f32 	%f6, %f4, %f5;
	st.global.f32 	[%rd199+-12], %f6;
	add.s64 	%rd74, %rd200, -21474836480;
	shr.s64 	%rd75, %rd74, 32;
	add.s64 	%rd76, %rd75, %rd8;
	mad.lo.s64 	%rd77, %rd76, %rd40, %rd197;
	shl.b64 	%rd78, %rd77, 2;
	add.s64 	%rd79, %rd2, %rd78;
	ld.global.f32 	%f7, [%rd79];
	ld.global.f32 	%f8, [%rd199+-8];
	add.f32 	%f9, %f7, %f8;
	st.global.f32 	[%rd199+-8], %f9;
	add.s64 	%rd80, %rd200, -17179869184;
	shr.s64 	%rd81, %rd80, 32;
	add.s64 	%rd82, %rd81, %rd8;
	mad.lo.s64 	%rd83, %rd82, %rd40, %rd197;
	shl.b64 	%rd84, %rd83, 2;
	add.s64 	%rd85, %rd2, %rd84;
	ld.global.f32 	%f10, [%rd85];
	ld.global.f32 	%f11, [%rd199+-4];
	add.f32 	%f12, %f10, %f11;
	st.global.f32 	[%rd199+-4], %f12;
	add.s64 	%rd86, %rd200, -12884901888;
	shr.s64 	%rd87, %rd86, 32;
	add.s64 	%rd88, %rd87, %rd8;
	mad.lo.s64 	%rd89, %rd88, %rd40, %rd197;
	shl.b64 	%rd90, %rd89, 2;
	add.s64 	%rd91, %rd2, %rd90;
	ld.global.f32 	%f13, [%rd91];
	ld.global.f32 	%f14, [%rd199];
	add.f32 	%f15, %f13, %f14;
	st.global.f32 	[%rd199], %f15;
	add.s64 	%rd92, %rd200, -8589934592;
	shr.s64 	%rd93, %rd92, 32;
	add.s64 	%rd94, %rd93, %rd8;
	mad.lo.s64 	%rd95, %rd94, %rd40, %rd197;
	shl.b64 	%rd96, %rd95, 2;
	add.s64 	%rd97, %rd2, %rd96;
	ld.global.f32 	%f16, [%rd97];
	ld.global.f32 	%f17, [%rd199+4];
	add.f32 	%f18, %f16, %f17;
	st.global.f32 	[%rd199+4], %f18;
	add.s64 	%rd98, %rd200, -4294967296;
	shr.s64 	%rd99, %rd98, 32;
	add.s64 	%rd100, %rd99, %rd8;
	mad.lo.s64 	%rd101, %rd100, %rd40, %rd197;
	shl.b64 	%rd102, %rd101, 2;
	add.s64 	%rd103, %rd2, %rd102;
	ld.global.f32 	%f19, [%rd103];
	ld.global.f32 	%f20, [%rd199+8];
	add.f32 	%f21, %f19, %f20;
	st.global.f32 	[%rd199+8], %f21;
	shr.s64 	%rd104, %rd200, 32;
	add.s64 	%rd105, %rd104, %rd8;
	mad.lo.s64 	%rd106, %rd105, %rd40, %rd197;
	shl.b64 	%rd107, %rd106, 2;
	add.s64 	%rd108, %rd2, %rd107;
	ld.global.f32 	%f22, [%rd108];
	ld.global.f32 	%f23, [%rd199+12];
	add.f32 	%f24, %f22, %f23;
	st.global.f32 	[%rd199+12], %f24;
	add.s64 	%rd201, %rd201, -8;
	add.s64 	%rd200, %rd200, 34359738368;
	add.s64 	%rd199, %rd199, 32;
	setp.ne.s64 	%p10, %rd201, 0;
	mov.u64 	%rd203, %rd11;
	@%p10 bra 	$L__BB1_11;
$L__BB1_12:
	setp.eq.s64 	%p11, %rd9, 0;
	@%p11 bra 	$L__BB1_20;
	add.s64 	%rd109, %rd9, -1;
	setp.lt.u64 	%p12, %rd109, 3;
	@%p12 bra 	$L__BB1_15;
	add.s64 	%rd110, %rd203, %rd18;
	shl.b64 	%rd111, %rd110, 32;
	cvt.s64.s32 	%rd112, %rd110;
	add.s64 	%rd113, %rd112, %rd8;
	mad.lo.s64 	%rd114, %rd113, %rd40, %rd197;
	shl.b64 	%rd115, %rd114, 2;
	add.s64 	%rd116, %rd2, %rd115;
	ld.global.f32 	%f25, [%rd116];
	add.s64 	%rd117, %rd19, %rd203;
	shl.b64 	%rd118, %rd117, 2;
	add.s64 	%rd119, %rd1, %rd118;
	ld.global.f32 	%f26, [%rd119];
	add.f32 	%f27, %f25, %f26;
	st.global.f32 	[%rd119], %f27;
	add.s64 	%rd120, %rd203, 1;
	and.b64  	%rd121, %rd120, 4294967295;
	add.s64 	%rd122, %rd111, 4294967296;
	shr.s64 	%rd123, %rd122, 32;
	add.s64 	%rd124, %rd123, %rd8;
	mad.lo.s64 	%rd125, %rd124, %rd40, %rd197;
	shl.b64 	%rd126, %rd125, 2;
	add.s64 	%rd127, %rd2, %rd126;
	ld.global.f32 	%f28, [%rd127];
	add.s64 	%rd128, %rd19, %rd121;
	shl.b64 	%rd129, %rd128, 2;
	add.s64 	%rd130, %rd1, %rd129;
	ld.global.f32 	%f29, [%rd130];
	add.f32 	%f30, %f28, %f29;
	st.global.f32 	[%rd130], %f30;
	add.s64 	%rd131, %rd203, 2;
	and.b64  	%rd132, %rd131, 4294967295;
	add.s64 	%rd133, %rd111, 8589934592;
	shr.s64 	%rd134, %rd133, 32;
	add.s64 	%rd135, %rd134, %rd8;
	mad.lo.s64 	%rd136, %rd135, %rd40, %rd197;
	shl.b64 	%rd137, %rd136, 2;
	add.s64 	%rd138, %rd2, %rd137;
	ld.global.f32 	%f31, [%rd138];
	add.s64 	%rd139, %rd19, %rd132;
	shl.b64 	%rd140, %rd139, 2;
	add.s64 	%rd141, %rd1, %rd140;
	ld.global.f32 	%f32, [%rd141];
	add.f32 	%f33, %f31, %f32;
	st.global.f32 	[%rd141], %f33;
	add.s64 	%rd142, %rd203, 3;
	and.b64  	%rd143, %rd142, 4294967295;
	add.s64 	%rd144, %rd111, 12884901888;
	shr.s64 	%rd145, %rd144, 32;
	add.s64 	%rd146, %rd145, %rd8;
	mad.lo.s64 	%rd147, %rd146, %rd40, %rd197;
	shl.b64 	%rd148, %rd147, 2;
	add.s64 	%rd149, %rd2, %rd148;
	ld.global.f32 	%f34, [%rd149];
	add.s64 	%rd150, %rd19, %rd143;
	shl.b64 	%rd151, %rd150, 2;
	add.s64 	%rd152, %rd1, %rd151;
	ld.global.f32 	%f35, [%rd152];
	add.f32 	%f36, %f34, %f35;
	st.global.f32 	[%rd152], %f36;
	add.s64 	%rd153, %rd203, 4;
	and.b64  	%rd203, %rd153, 4294967295;
$L__BB1_15:
	setp.eq.s64 	%p13, %rd10, 0;
	@%p13 bra 	$L__BB1_20;
	setp.eq.s64 	%p14, %rd10, 1;
	@%p14 bra 	$L__BB1_18;
	add.s64 	%rd154, %rd203, %rd18;
	shl.b64 	%rd155, %rd154, 32;
	cvt.s64.s32 	%rd156, %rd154;
	add.s64 	%rd157, %rd156, %rd8;
	mad.lo.s64 	%rd158, %rd157, %rd40, %rd197;
	shl.b64 	%rd159, %rd158, 2;
	add.s64 	%rd160, %rd2, %rd159;
	ld.global.f32 	%f37, [%rd160];
	add.s64 	%rd161, %rd19, %rd203;
	shl.b64 	%rd162, %rd161, 2;
	add.s64 	%rd163, %rd1, %rd162;
	ld.global.f32 	%f38, [%rd163];
	add.f32 	%f39, %f37, %f38;
	st.global.f32 	[%rd163], %f39;
	add.s64 	%rd164, %rd203, 1;
	and.b64  	%rd165, %rd164, 4294967295;
	add.s64 	%rd166, %rd155, 4294967296;
	shr.s64 	%rd167, %rd166, 32;
	add.s64 	%rd168, %rd167, %rd8;
	mad.lo.s64 	%rd169, %rd168, %rd40, %rd197;
	shl.b64 	%rd170, %rd169, 2;
	add.s64 	%rd171, %rd2, %rd170;
	ld.global.f32 	%f40, [%rd171];
	add.s64 	%rd172, %rd19, %rd165;
	shl.b64 	%rd173, %rd172, 2;
	add.s64 	%rd174, %rd1, %rd173;
	ld.global.f32 	%f41, [%rd174];
	add.f32 	%f42, %f40, %f41;
	st.global.f32 	[%rd174], %f42;
	add.s64 	%rd175, %rd203, 2;
	and.b64  	%rd203, %rd175, 4294967295;
$L__BB1_18:
	and.b64  	%rd176, %rd38, 1;
	setp.eq.b64 	%p15, %rd176, 1;
	not.pred 	%p16, %p15;
	@%p16 bra 	$L__BB1_20;
	add.s64 	%rd177, %rd203, %rd18;
	cvt.s64.s32 	%rd178, %rd177;
	add.s64 	%rd179, %rd178, %rd8;
	mad.lo.s64 	%rd180, %rd179, %rd40, %rd197;
	shl.b64 	%rd181, %rd180, 2;
	add.s64 	%rd182, %rd2, %rd181;
	ld.global.f32 	%f43, [%rd182];
	add.s64 	%rd183, %rd19, %rd203;
	shl.b64 	%rd184, %rd183, 2;
	add.s64 	%rd185, %rd1, %rd184;
	ld.global.f32 	%f44, [%rd185];
	add.f32 	%f45, %f43, %f44;
	st.global.f32 	[%rd185], %f45;
$L__BB1_20:
	add.s64 	%rd198, %rd198, 1;
	setp.gt.u64 	%p17, %rd37, %rd198;
	@%p17 bra 	$L__BB1_9;
	add.s64 	%rd197, %rd197, 1;
	setp.gt.u64 	%p18, %rd40, %rd197;
	@%p18 bra 	$L__BB1_8;
	ld.param.u64 	%rd188, [_Z13col2im_kernelPfS_mmmmmmmmm_param_2];
	add.s64 	%rd196, %rd196, 1;
	setp.gt.u64 	%p19, %rd188, %rd196;
	@%p19 bra 	$L__BB1_7;
$L__BB1_23:
	ret;

}


// ===== COMPILED SASS (sm_100) =====

	.target	sm_100

	.elftype	@"ET_EXEC"


//--------------------- .note.nv.tkinfo           --------------------------
	.section	.note.nv.tkinfo,"",@"SHT_NOTE"
	.sectionflags	@"SHF_NOTE_NV_TKINFO"
	.tkinfo
        /*0018*/ 	.word	0x00000002
        /*0030*/ 	.string	""
        /*0030*/ 	.string	"ptxas"
        /*0030*/ 	.string	"Cuda compilation tools, release 13.0, V13.0.88"
        /*0030*/ 	.string	"Build cuda_13.0.r13.0/compiler.36424714_0"
        /*0030*/ 	.string	"-arch sm_100 -m 64 "



//--------------------- .note.nv.cuinfo           --------------------------
	.section	.note.nv.cuinfo,"",@"SHT_NOTE"
	.sectionflags	@"SHF_NOTE_NV_CUINFO"
        /*0018*/ 	.short	0x0002
        /*001a*/ 	.short	0x0064
        /*001c*/ 	.short	0x0082
	.zero		2


//--------------------- .nv.info                  --------------------------
	.section	.nv.info,"",@"SHT_CUDA_INFO"
	.align	4


	//----- nvinfo : EIATTR_REGCOUNT
	.align		4
        /*0000*/ 	.byte	0x04, 0x2f
        /*0002*/ 	.short	(.L_1 - .L_0)
	.align		4
.L_0:
        /*0004*/ 	.word	index@(_Z13im2col_kernelPfS_mmmmmmm)
        /*0008*/ 	.word	0x0000001e


	//----- nvinfo : EIATTR_FRAME_SIZE
	.align		4
.L_1:
        /*000c*/ 	.byte	0x04, 0x11
        /*000e*/ 	.short	(.L_3 - .L_2)
	.align		4
.L_2:
        /*0010*/ 	.word	index@($__internal_1_$__cuda_sm20_div_u64)
        /*0014*/ 	.word	0x00000000


	//----- nvinfo : EIATTR_FRAME_SIZE
	.align		4
.L_3:
        /*0018*/ 	.byte	0x04, 0x11
        /*001a*/ 	.short	(.L_5 - .L_4)
	.align		4
.L_4:
        /*001c*/ 	.word	index@(_Z13im2col_kernelPfS_mmmmmmm)
        /*0020*/ 	.word	0x00000000


	//----- nvinfo : EIATTR_REGCOUNT
	.align		4
.L_5:
        /*0024*/ 	.byte	0x04, 0x2f
        /*0026*/ 	.short	(.L_7 - .L_6)
	.align		4
.L_6:
        /*0028*/ 	.word	index@(_Z13col2im_kernelPfS_mmmmmmmmm)
        /*002c*/ 	.word	0x0000001e


	//----- nvinfo : EIATTR_FRAME_SIZE
	.align		4
.L_7:
        /*0030*/ 	.byte	0x04, 0x11
        /*0032*/ 	.short	(.L_9 - .L_8)
	.align		4
.L_8:
        /*0034*/ 	.word	index@($__internal_0_$__cuda_sm20_div_u64)
        /*0038*/ 	.word	0x00000000


	//----- nvinfo : EIATTR_FRAME_SIZE
	.align		4
.L_9:
        /*003c*/ 	.byte	0x04, 0x11
        /*003e*/ 	.short	(.L_11 - .L_10)
	.align		4
.L_10:
        /*0040*/ 	.word	index@(_Z13col2im_kernelPfS_mmmmmmmmm)
        /*0044*/ 	.word	0x00000000


	//----- nvinfo : EIATTR_MIN_STACK_SIZE
	.align		4
.L_11:
        /*0048*/ 	.byte	0x04, 0x12
        /*004a*/ 	.short	(.L_13 - .L_12)
	.align		4
.L_12:
        /*004c*/ 	.word	index@(_Z13col2im_kernelPfS_mmmmmmmmm)
        /*0050*/ 	.word	0x00000000


	//----- nvinfo : EIATTR_MIN_STACK_SIZE
	.align		4
.L_13:
        /*0054*/ 	.byte	0x04, 0x12
        /*0056*/ 	.short	(.L_15 - .L_14)
	.align		4
.L_14:
        /*0058*/ 	.word	index@(_Z13im2col_kernelPfS_mmmmmmm)
        /*005c*/ 	.word	0x00000000
.L_15:


//--------------------- .nv.compat                --------------------------
	.section	.nv.compat,"",@"SHT_CUDA_COMPAT_INFO"
	.align	4
        /*0000*/ 	.byte	0x02, 0x09, 0x00, 0x00, 0x02, 0x02, 0x01, 0x00, 0x02, 0x05, 0x05, 0x00, 0x03, 0x07, 0x01, 0x01
        /*0010*/ 	.byte	0x02, 0x03, 0x00, 0x00, 0x02, 0x06, 0x01, 0x00, 0x04, 0x0b, 0x08, 0x00, 0x09, 0x00, 0x00, 0x00
        /*0020*/ 	.byte	0x00, 0x00, 0x00, 0x00


//--------------------- .nv.info._Z13col2im_kernelPfS_mmmmmmmmm --------------------------
	.section	.nv.info._Z13col2im_kernelPfS_mmmmmmmmm,"",@"SHT_CUDA_INFO"
	.sectionflags	@""
	.align	4


	//----- nvinfo : EIATTR_CUDA_API_VERSION
	.align		4
        /*0000*/ 	.byte	0x04, 0x37
        /*0002*/ 	.short	(.L_17 - .L_16)
.L_16:
        /*0004*/ 	.word	0x00000082


	//----- nvinfo : EIATTR_KPARAM_INFO
	.align		4
.L_17:
        /*0008*/ 	.byte	0x04, 0x17
        /*000a*/ 	.short	(.L_19 - .L_18)
.L_18:
        /*000c*/ 	.word	0x00000000
        /*0010*/ 	.short	0x000a
        /*0012*/ 	.short	0x0050
        /*0014*/ 	.byte	0x00, 0xf0, 0x21, 0x00


	//----- nvinfo : EIATTR_KPARAM_INFO
	.align		4
.L_19:
        /*0018*/ 	.byte	0x04, 0x17
        /*001a*/ 	.short	(.L_21 - .L_20)
.L_20:
        /*001c*/ 	.word	0x00000000
        /*0020*/ 	.short	0x0009
        /*0022*/ 	.short	0x0048
        /*0024*/ 	.byte	0x00, 0xf0, 0x21, 0x00


	//----- nvinfo : EIATTR_KPARAM_INFO
	.align		4
.L_21:
        /*0028*/ 	.byte	0x04, 0x17
        /*002a*/ 	.short	(.L_23 - .L_22)
.L_22:
        /*002c*/ 	.word	0x00000000
        /*0030*/ 	.short	0x0008
        /*0032*/ 	.short	0x0040
        /*0034*/ 	.byte	0x00, 0xf0, 0x21, 0x00


	//----- nvinfo : EIATTR_KPARAM_INFO
	.align		4
.L_23:
        /*0038*/ 	.byte	0x04, 0x17
        /*003a*/ 	.short	(.L_25 - .L_24)
.L_24:
        /*003c*/ 	.word	0x00000000
        /*0040*/ 	.short	0x0007
        /*0042*/ 	.short	0x0038
        /*0044*/ 	.byte	0x00, 0xf0, 0x21, 0x00


	//----- nvinfo : EIATTR_KPARAM_INFO
	.align		4
.L_25:
        /*0048*/ 	.byte	0x04, 0x17
        /*004a*/ 	.short	(.L_27 - .L_26)
.L_26:
        /*004c*/ 	.word	0x00000000
        /*0050*/ 	.short	0x0006
        /*0052*/ 	.short	0x0030
        /*0054*/ 	.byte	0x00, 0xf0, 0x21, 0x00


	//----- nvinfo : EIATTR_KPARAM_INFO
	.align		4
.L_27:
        /*0058*/ 	.byte	0x04, 0x17
        /*005a*/ 	.short	(.L_29 - .L_28)
.L_28:
        /*005c*/ 	.word	0x00000000
        /*0060*/ 	.short	0x0005
        /*0062*/ 	.short	0x0028
        /*0064*/ 	.byte	0x00, 0xf0, 0x21, 0x00


	//----- nvinfo : EIATTR_KPARAM_INFO
	.align		4
.L_29:
        /*0068*/ 	.byte	0x04, 0x17
        /*006a*/ 	.short	(.L_31 - .L_30)
.L_30:
        /*006c*/ 	.word	0x00000000
        /*0070*/ 	.short	0x0004
        /*0072*/ 	.short	0x0020
        /*0074*/ 	.byte	0x00, 0xf0, 0x21, 0x00


	//----- nvinfo : EIATTR_KPARAM_INFO
	.align		4
.L_31:
        /*0078*/ 	.byte	0x04, 0x17
        /*007a*/ 	.short	(.L_33 - .L_32)
.L_32:
        /*007c*/ 	.word	0x00000000
        /*0080*/ 	.short	0x0003
        /*0082*/ 	.short	0x0018
        /*0084*/ 	.byte	0x00, 0xf0, 0x21, 0x00


	//----- nvinfo : EIATTR_KPARAM_INFO
	.align		4
.L_33:
        /*0088*/ 	.byte	0x04, 0x17
        /*008a*/ 	.short	(.L_35 - .L_34)
.L_34:
        /*008c*/ 	.word	0x00000000
        /*0090*/ 	.short	0x0002
        /*0092*/ 	.short	0x0010
        /*0094*/ 	.byte	0x00, 0xf0, 0x21, 0x00


	//----- nvinfo : EIATTR_KPARAM_INFO
	.align		4
.L_35:
        /*0098*/ 	.byte	0x04, 0x17
        /*009a*/ 	.short	(.L_37 - .L_36)
.L_36:
        /*009c*/ 	.word	0x00000000
        /*00a0*/ 	.short	0x0001
        /*00a2*/ 	.short	0x0008
        /*00a4*/ 	.byte	0x00, 0xf5, 0x21, 0x00


	//----- nvinfo : EIATTR_KPARAM_INFO
	.align		4
.L_37:
        /*00a8*/ 	.byte	0x04, 0x17
        /*00aa*/ 	.short	(.L_39 - .L_38)
.L_38:
        /*00ac*/ 	.word	0x00000000
        /*00b0*/ 	.short	0x0000
        /*00b2*/ 	.short	0x0000
        /*00b4*/ 	.byte	0x00, 0xf5, 0x21, 0x00


	//----- nvinfo : EIATTR_SPARSE_MMA_MASK
	.align		4
.L_39:
        /*00b8*/ 	.byte	0x03, 0x50
        /*00ba*/ 	.short	0x0000


	//----- nvinfo : EIATTR_MAXREG_COUNT
	.align		4
        /*00bc*/ 	.byte	0x03, 0x1b
        /*00be*/ 	.short	0x00ff


	//----- nvinfo : EIATTR_MERCURY_ISA_VERSION
	.align		4
        /*00c0*/ 	.byte	0x03, 0x5f
        /*00c2*/ 	.short	0x0101


	//----- nvinfo : EIATTR_VRC_CTA_INIT_COUNT
	.align		4
        /*00c4*/ 	.byte	0x02, 0x4a
	.zero		1
	.zero		1


	//----- nvinfo : EIATTR_EXIT_INSTR_OFFSETS
	.align		4
        /*00c8*/ 	.byte	0x04, 0x1c
        /*00ca*/ 	.short	(.L_41 - .L_40)


	//   ....[0]....
.L_40:
        /*00cc*/ 	.word	0x00000090


	//   ....[1]....
        /*00d0*/ 	.word	0x000002c0


	//   ....[2]....
        /*00d4*/ 	.word	0x00000360


	//   ....[3]....
        /*00d8*/ 	.word	0x00001d90


	//----- nvinfo : EIATTR_CRS_STACK_SIZE
	.align		4
.L_41:
        /*00dc*/ 	.byte	0x04, 0x1e
        /*00de*/ 	.short	(.L_43 - .L_42)
.L_42:
        /*00e0*/ 	.word	0x00000000


	//----- nvinfo : EIATTR_CBANK_PARAM_SIZE
	.align		4
.L_43:
        /*00e4*/ 	.byte	0x03, 0x19
        /*00e6*/ 	.short	0x0058


	//----- nvinfo : EIATTR_PARAM_CBANK
	.align		4
        /*00e8*/ 	.byte	0x04, 0x0a
        /*00ea*/ 	.short	(.L_45 - .L_44)
	.align		4
.L_44:
        /*00ec*/ 	.word	index@(.nv.constant0._Z13col2im_kernelPfS_mmmmmmmmm)
        /*00f0*/ 	.short	0x0380
        /*00f2*/ 	.short	0x0058


	//----- nvinfo : EIATTR_SW_WAR
	.align		4
.L_45:
        /*00f4*/ 	.byte	0x04, 0x36
        /*00f6*/ 	.short	(.L_47 - .L_46)
.L_46:
        /*00f8*/ 	.word	0x00000008
.L_47:


//--------------------- .nv.info._Z13im2col_kernelPfS_mmmmmmm --------------------------
	.section	.nv.info._Z13im2col_kernelPfS_mmmmmmm,"",@"SHT_CUDA_INFO"
	.sectionflags	@""
	.align	4


	//----- nvinfo : EIATTR_CUDA_API_VERSION
	.align		4
        /*0000*/ 	.byte	0x04, 0x37
        /*0002*/ 	.short	(.L_49 - .L_48)
.L_48:
        /*0004*/ 	.word	0x00000082


	//----- nvinfo : EIATTR_KPARAM_INFO
	.align		4
.L_49:
        /*0008*/ 	.byte	0x04, 0x17
        /*000a*/ 	.short	(.L_51 - .L_50)
.L_50:
        /*000c*/ 	.word	0x00000000
        /*0010*/ 	.short	0x0008
        /*0012*/ 	.short	0x0040
        /*0014*/ 	.byte	0x00, 0xf0, 0x21, 0x00


	//----- nvinfo : EIATTR_KPARAM_INFO
	.align		4
.L_51:
        /*0018*/ 	.byte	0x04, 0x17
        /*001a*/ 	.short	(.L_53 - .L_52)
.L_52:
        /*001c*/ 	.word	0x00000000
        /*0020*/ 	.short	0x0007
        /*0022*/ 	.short	0x0038
        /*0024*/ 	.byte	0x00, 0xf0, 0x21, 0x00


	//----- nvinfo : EIATTR_KPARAM_INFO
	.align		4
.L_53:
        /*0028*/ 	.byte	0x04, 0x17
        /*002a*/ 	.short	(.L_55 - .L_54)
.L_54:
        /*002c*/ 	.word	0x00000000
        /*0030*/ 	.short	0x0006
        /*0032*/ 	.short	0x0030
        /*0034*/ 	.byte	0x00, 0xf0, 0x21, 0x00


	//----- nvinfo : EIATTR_KPARAM_INFO
	.align		4
.L_55:
        /*0038*/ 	.byte	0x04, 0x17
        /*003a*/ 	.short	(.L_57 - .L_56)
.L_56:
        /*003c*/ 	.word	0x00000000
        /*0040*/ 	.short	0x0005
        /*0042*/ 	.short	0x0028
        /*0044*/ 	.byte	0x00, 0xf0, 0x21, 0x00


	//----- nvinfo : EIATTR_KPARAM_INFO
	.align		4
.L_57:
        /*0048*/ 	.byte	0x04, 0x17
        /*004a*/ 	.short	(.L_59 - .L_58)
.L_58:
        /*004c*/ 	.word	0x00000000
        /*0050*/ 	.short	0x0004
        /*0052*/ 	.short	0x0020
        /*0054*/ 	.byte	0x00, 0xf0, 0x21, 0x00


	//----- nvinfo : EIATTR_KPARAM_INFO
	.align		4
.L_59:
        /*0058*/ 	.byte	0x04, 0x17
        /*005a*/ 	.short	(.L_61 - .L_60)
.L_60:
        /*005c*/ 	.word	0x00000000
        /*0060*/ 	.short	0x0003
        /*0062*/ 	.short	0x0018
        /*0064*/ 	.byte	0x00, 0xf0, 0x21, 0x00


	//----- nvinfo : EIATTR_KPARAM_INFO
	.align		4
.L_61:
        /*0068*/ 	.byte	0x04, 0x17
        /*006a*/ 	.short	(.L_63 - .L_62)
.L_62:
        /*006c*/ 	.word	0x00000000
        /*0070*/ 	.short	0x0002
        /*0072*/ 	.short	0x0010
        /*0074*/ 	.byte	0x00, 0xf0, 0x21, 0x00


	//----- nvinfo : EIATTR_KPARAM_INFO
	.align		4
.L_63:
        /*0078*/ 	.byte	0x04, 0x17
        /*007a*/ 	.short	(.L_65 - .L_64)
.L_64:
        /*007c*/ 	.word	0x00000000
        /*0080*/ 	.short	0x0001
        /*0082*/ 	.short	0x0008
        /*0084*/ 	.byte	0x00, 0xf5, 0x21, 0x00


	//----- nvinfo : EIATTR_KPARAM_INFO
	.align		4
.L_65:
        /*0088*/ 	.byte	0x04, 0x17
        /*008a*/ 	.short	(.L_67 - .L_66)
.L_66:
        /*008c*/ 	.word	0x00000000
        /*0090*/ 	.short	0x0000
        /*0092*/ 	.short	0x0000
        /*0094*/ 	.byte	0x00, 0xf5, 0x21, 0x00


	//----- nvinfo : EIATTR_SPARSE_MMA_MASK
	.align		4
.L_67:
        /*0098*/ 	.byte	0x03, 0x50
        /*009a*/ 	.short	0x0000


	//----- nvinfo : EIATTR_MAXREG_COUNT
	.align		4
        /*009c*/ 	.byte	0x03, 0x1b
        /*009e*/ 	.short	0x00ff


	//----- nvinfo : EIATTR_MERCURY_ISA_VERSION
	.align		4
        /*00a0*/ 	.byte	0x03, 0x5f
        /*00a2*/ 	.short	0x0101


	//----- nvinfo : EIATTR_VRC_CTA_INIT_COUNT
	.align		4
        /*00a4*/ 	.byte	0x02, 0x4a
	.zero		1
	.zero		1


	//----- nvinfo : EIATTR_EXIT_INSTR_OFFSETS
	.align		4
        /*00a8*/ 	.byte	0x04, 0x1c
        /*00aa*/ 	.short	(.L_69 - .L_68)


	//   ....[0]....
.L_68:
        /*00ac*/ 	.word	0x00000680


	//   ....[1]....
        /*00b0*/ 	.word	0x000008a0


	//   ....[2]....
        /*00b4*/ 	.word	0x000009d0


	//   ....[3]....
        /*00b8*/ 	.word	0x000022e0


	//----- nvinfo : EIATTR_CRS_STACK_SIZE
	.align		4
.L_69:
        /*00bc*/ 	.byte	0x04, 0x1e
        /*00be*/ 	.short	(.L_71 - .L_70)
.L_70:
        /*00c0*/ 	.word	0x00000000


	//----- nvinfo : EIATTR_CBANK_PARAM_SIZE
	.align		4
.L_71:
        /*00c4*/ 	.byte	0x03, 0x19
        /*00c6*/ 	.short	0x0048


	//----- nvinfo : EIATTR_PARAM_CBANK
	.align		4
        /*00c8*/ 	.byte	0x04, 0x0a
        /*00ca*/ 	.short	(.L_73 - .L_72)
	.align		4
.L_72:
        /*00cc*/ 	.word	index@(.nv.constant0._Z13im2col_kernelPfS_mmmmmmm)
        /*00d0*/ 	.short	0x0380
        /*00d2*/ 	.short	0x0048


	//----- nvinfo : EIATTR_SW_WAR
	.align		4
.L_73:
        /*00d4*/ 	.byte	0x04, 0x36
        /*00d6*/ 	.short	(.L_75 - .L_74)
.L_74:
        /*00d8*/ 	.word	0x00000008
.L_75:


//--------------------- .nv.callgraph             --------------------------
	.section	.nv.callgraph,"",@"SHT_CUDA_CALLGRAPH"
	.align	4
	.sectionentsize	8
	.align		4
        /*0000*/ 	.word	0x00000000
	.align		4
        /*0004*/ 	.word	0xffffffff
	.align		4
        /*0008*/ 	.word	0x00000000
	.align		4
        /*000c*/ 	.word	0xfffffffe
	.align		4
        /*0010*/ 	.word	0x00000000
	.align		4
        /*0014*/ 	.word	0xfffffffd
	.align		4
        /*0018*/ 	.word	0x00000000
	.align		4
        /*001c*/ 	.word	0xfffffffc


//--------------------- .text._Z13col2im_kernelPfS_mmmmmmmmm --------------------------
	.section	.text._Z13col2im_kernelPfS_mmmmmmmmm,"ax",@progbits
	.align	128
        .global         _Z13col2im_kernelPfS_mmmmmmmmm
        .type           _Z13col2im_kernelPfS_mmmmmmmmm,@function
        .size           _Z13col2im_kernelPfS_mmmmmmmmm,(.L_x_24 - _Z13col2im_kernelPfS_mmmmmmmmm)
        .other          _Z13col2im_kernelPfS_mmmmmmmmm,@"STO_CUDA_ENTRY STV_DEFAULT"
_Z13col2im_kernelPfS_mmmmmmmmm:
.text._Z13col2im_kernelPfS_mmmmmmmmm:
[----:B------:R-:W-:Y:S01]  /*0000*/  LDC R1, c[0x0][0x37c] ;  /* 0x0000df00ff017b82 */ /* 0x000fe20000000800 */
[----:B------:R-:W0:Y:S01]  /*0010*/  S2R R3, SR_CTAID.X ;  /* 0x0000000000037919 */ /* 0x000e220000002500 */
[----:B------:R-:W0:Y:S01]  /*0020*/  LDCU UR4, c[0x0][0x360] ;  /* 0x00006c00ff0477ac */ /* 0x000e220008000800 */
[----:B------:R-:W0:Y:S01]  /*0030*/  S2R R0, SR_TID.X ;  /* 0x0000000000007919 */ /* 0x000e220000002100 */
[----:B------:R-:W1:Y:S01]  /*0040*/  LDCU.64 UR6, c[0x0][0x3b8] ;  /* 0x00007700ff0677ac */ /* 0x000e620008000a00 */
[----:B0-----:R-:W-:-:S05]  /*0050*/  IMAD R3, R3, UR4, R0 ;  /* 0x0000000403037c24 */ /* 0x001fca000f8e0200 */
[----:B-1----:R-:W-:Y:S02]  /*0060*/  ISETP.GE.U32.AND P0, PT, R3, UR6, PT ;  /* 0x0000000603007c0c */ /* 0x002fe4000bf06070 */
[----:B------:R-:W-:-:S04]  /*0070*/  SHF.R.S32.HI R0, RZ, 0x1f, R3 ;  /* 0x0000001fff007819 */ /* 0x000fc80000011403 */
[----:B------:R-:W-:-:S13]  /*0080*/  ISETP.GE.U32.AND.EX P0, PT, R0, UR7, PT, P0 ;  /* 0x0000000700007c0c */ /* 0x000fda000bf06100 */
[----:B------:R-:W-:Y:S05]  /*0090*/  @P0 EXIT ;  /* 0x000000000000094d */ /* 0x000fea0003800000 */
[----:B------:R-:W0:Y:S01]  /*00a0*/  LDCU.64 UR6, c[0x0][0x3c8] ;  /* 0x00007900ff0677ac */ /* 0x000e220008000a00 */
[----:B------:R-:W0:Y:S01]  /*00b0*/  LDCU.64 UR8, c[0x0][0x3a0] ;  /* 0x00007400ff0877ac */ /* 0x000e220008000a00 */
[----:B------:R-:W1:Y:S01]  /*00c0*/  LDCU UR4, c[0x0][0x3d4] ;  /* 0x00007a80ff0477ac */ /* 0x000e620008000800 */
[----:B0-----:R-:W-:-:S04]  /*00d0*/  UIADD3 UR5, UP0, UPT, UR6, -UR8, URZ ;  /* 0x8000000806057290 */ /* 0x001fc8000ff1e0ff */
[----:B------:R-:W-:-:S04]  /*00e0*/  UIADD3.X UR6, UPT, UPT, UR7, ~UR9, URZ, UP0, !UPT ;  /* 0x8000000907067290 */ /* 0x000fc800087fe4ff */
[----:B-1----:R-:W-:-:S04]  /*00f0*/  ULOP3.LUT UR4, UR6, UR4, URZ, 0xfc, !UPT ;  /* 0x0000000406047292 */ /* 0x002fc8000f8efcff */
[----:B------:R-:W-:-:S09]  /*0100*/  UISETP.NE.U32.AND UP0, UPT, UR4, URZ, UPT ;  /* 0x000000ff0400728c */ /* 0x000fd2000bf05070 */
[----:B------:R-:W-:Y:S05]  /*0110*/  BRA.U UP0, `(.L_x_0) ;  /* 0x0000000100507547 */ /* 0x000fea000b800000 */
[----:B------:R-:W0:Y:S02]  /*0120*/  LDC R7, c[0x0][0x3d0] ;  /* 0x0000f400ff077b82 */ /* 0x000e240000000800 */
[----:B0-----:R-:W0:Y:S01]  /*0130*/  I2F.U32.RP R0, R7 ;  /* 0x0000000700007306 */ /* 0x001e220000209000 */
[----:B------:R-:W-:-:S07]  /*0140*/  ISETP.NE.U32.AND P2, PT, R7, RZ, PT ;  /* 0x000000ff0700720c */ /* 0x000fce0003f45070 */
[----:B0-----:R-:W0:Y:S02]  /*0150*/  MUFU.RCP R0, R0 ;  /* 0x0000000000007308 */ /* 0x001e240000001000 */
[----:B0-----:R-:W-:-:S06]  /*0160*/  IADD3 R4, PT, PT, R0, 0xffffffe, RZ ;  /* 0x0ffffffe00047810 */ /* 0x001fcc0007ffe0ff */
[----:B------:R0:W1:Y:S02]  /*0170*/  F2I.FTZ.U32.TRUNC.NTZ R5, R4 ;  /* 0x0000000400057305 */ /* 0x000064000021f000 */
[----:B0-----:R-:W-:Y:S02]  /*0180*/  HFMA2 R4, -RZ, RZ, 0, 0 ;  /* 0x00000000ff047431 */ /* 0x001fe400000001ff */
[----:B-1----:R-:W-:-:S04]  /*0190*/  IMAD.MOV R2, RZ, RZ, -R5 ;  /* 0x000000ffff027224 */ /* 0x002fc800078e0a05 */
[----:B------:R-:W-:-:S04]  /*01a0*/  IMAD R9, R2, R7, RZ ;  /* 0x0000000702097224 */ /* 0x000fc800078e02ff */
[----:B------:R-:W-:-:S06]  /*01b0*/  IMAD.HI.U32 R5, R5, R9, R4 ;  /* 0x0000000905057227 */ /* 0x000fcc00078e0004 */
[----:B------:R-:W-:-:S04]  /*01c0*/  IMAD.HI.U32 R5, R5, UR5, RZ ;  /* 0x0000000505057c27 */ /* 0x000fc8000f8e00ff */
[----:B------:R-:W-:-:S04]  /*01d0*/  IMAD.MOV R2, RZ, RZ, -R5 ;  /* 0x000000ffff027224 */ /* 0x000fc800078e0a05 */
[----:B------:R-:W-:-:S05]  /*01e0*/  IMAD R2, R7, R2, UR5 ;  /* 0x0000000507027e24 */ /* 0x000fca000f8e0202 */
[----:B------:R-:W-:-:S13]  /*01f0*/  ISETP.GE.U32.AND P0, PT, R2, R7, PT ;  /* 0x000000070200720c */ /* 0x000fda0003f06070 */
[----:B------:R-:W-:Y:S01]  /*0200*/  @P0 IADD3 R2, PT, PT, R2, -R7, RZ ;  /* 0x8000000702020210 */ /* 0x000fe20007ffe0ff */
[----:B------:R-:W-:-:S03]  /*0210*/  @P0 VIADD R5, R5, 0x1 ;  /* 0x0000000105050836 */ /* 0x000fc60000000000 */
[----:B------:R-:W-:-:S13]  /*0220*/  ISETP.GE.U32.AND P1, PT, R2, R7, PT ;  /* 0x000000070200720c */ /* 0x000fda0003f26070 */
[----:B------:R-:W-:Y:S02]  /*0230*/  @P1 IADD3 R5, PT, PT, R5, 0x1, RZ ;  /* 0x0000000105051810 */ /* 0x000fe40007ffe0ff */
[----:B------:R-:W-:Y:S01]  /*0240*/  @!P2 LOP3.LUT R5, RZ, R7, RZ, 0x33, !PT ;  /* 0x00000007ff05a212 */ /* 0x000fe200078e33ff */
[----:B------:R-:W-:Y:S06]  /*0250*/  BRA `(.L_x_1) ;  /* 0x00000000000c7947 */ /* 0x000fec0003800000 */
.L_x_0:
[----:B------:R-:W-:-:S07]  /*0260*/  MOV R0, 0x280 ;  /* 0x0000028000007802 */ /* 0x000fce0000000f00 */
[----:B------:R-:W-:Y:S05]  /*0270*/  CALL.REL.NOINC `($__internal_0_$__cuda_sm20_div_u64) ;  /* 0x0000001800c87944 */ /* 0x000fea0003c00000 */
[----:B------:R-:W-:-:S07]  /*0280*/  IMAD.MOV.U32 R5, RZ, RZ, R2 ;  /* 0x000000ffff057224 */ /* 0x000fce00078e0002 */
.L_x_1:
[----:B------:R-:W0:Y:S02]  /*0290*/  LDCU.64 UR4, c[0x0][0x390] ;  /* 0x00007200ff0477ac */ /* 0x000e240008000a00 */
[----:B0-----:R-:W-:-:S04]  /*02a0*/  ISETP.NE.U32.AND P0, PT, RZ, UR4, PT ;  /* 0x00000004ff007c0c */ /* 0x001fc8000bf05070 */
[----:B------:R-:W-:-:S13]  /*02b0*/  ISETP.NE.AND.EX P0, PT, RZ, UR5, PT, P0 ;  /* 0x00000005ff007c0c */ /* 0x000fda000bf05300 */
[----:B------:R-:W-:Y:S05]  /*02c0*/  @!P0 EXIT ;  /* 0x000000000000894d */ /* 0x000fea0003800000 */
[----:B------:R-:W0:Y:S01]  /*02d0*/  LDC.64 R6, c[0x0][0x3b0] ;  /* 0x0000ec00ff067b82 */ /* 0x000e220000000a00 */
[----:B------:R-:W1:Y:S07]  /*02e0*/  LDCU.64 UR4, c[0x0][0x398] ;  /* 0x00007300ff0477ac */ /* 0x000e6e0008000a00 */
[----:B------:R-:W2:Y:S01]  /*02f0*/  LDC.64 R8, c[0x0][0x3a0] ;  /* 0x0000e800ff087b82 */ /* 0x000ea20000000a00 */
[----:B-1----:R-:W-:-:S04]  /*0300*/  ISETP.NE.U32.AND P2, PT, RZ, UR4, PT ;  /* 0x00000004ff007c0c */ /* 0x002fc8000bf45070 */
[----:B------:R-:W-:Y:S02]  /*0310*/  ISETP.NE.AND.EX P2, PT, RZ, UR5, PT, P2 ;  /* 0x00000005ff007c0c */ /* 0x000fe4000bf45320 */
[----:B0-----:R-:W-:-:S04]  /*0320*/  ISETP.EQ.U32.AND P1, PT, R6, RZ, PT ;  /* 0x000000ff0600720c */ /* 0x001fc80003f22070 */
[----:B------:R-:W-:Y:S02]  /*0330*/  ISETP.EQ.OR.EX P1, PT, R7, RZ, !P2, P1 ;  /* 0x000000ff0700720c */ /* 0x000fe40005722710 */
[----:B--2---:R-:W-:-:S04]  /*0340*/  ISETP.EQ.U32.AND P0, PT, R8, RZ, PT ;  /* 0x000000ff0800720c */ /* 0x004fc80003f02070 */
[----:B------:R-:W-:-:S13]  /*0350*/  ISETP.EQ.OR.EX P0, PT, R9, RZ, P1, P0 ;  /* 0x000000ff0900720c */ /* 0x000fda0000f02700 */
[----:B------:R-:W-:Y:S05]  /*0360*/  @P0 EXIT ;  /* 0x000000000000094d */ /* 0x000fea0003800000 */
[----:B------:R-:W-:Y:S01]  /*0370*/  IADD3 R0, PT, PT, R5, 0x1, RZ ;  /* 0x0000000105007810 */ /* 0x000fe20007ffe0ff */
[----:B------:R-:W0:Y:S01]  /*0380*/  LDCU.64 UR20, c[0x0][0x358] ;  /* 0x00006b00ff1477ac */ /* 0x000e220008000a00 */
[----:B------:R-:W-:Y:S01]  /*0390*/  UMOV UR4, URZ ;  /* 0x000000ff00047c82 */ /* 0x000fe20008000000 */
[----:B------:R-:W-:-:S05]  /*03a0*/  UMOV UR5, URZ ;  /* 0x000000ff00057c82 */ /* 0x000fca0008000000 */
.L_x_9:
[----:B------:R-:W-:Y:S02]  /*03b0*/  HFMA2 R5, -RZ, RZ, 0, 0 ;  /* 0x00000000ff057431 */ /* 0x000fe400000001ff */
[----:B01234-:R-:W-:-:S07]  /*03c0*/  IMAD.MOV.U32 R2, RZ, RZ, RZ ;  /* 0x000000ffff027224 */ /* 0x01ffce00078e00ff */
.L_x_8:
[----:B------:R-:W-:Y:S01]  /*03d0*/  IABS R9, R0 ;  /* 0x0000000000097213 */ /* 0x000fe20000000000 */
[----:B-1----:R-:W1:Y:S01]  /*03e0*/  LDCU UR7, c[0x0][0x3d0] ;  /* 0x00007a00ff0777ac */ /* 0x002e620008000800 */
[----:B----4-:R-:W-:Y:S02]  /*03f0*/  IABS R10, R2 ;  /* 0x00000002000a7213 */ /* 0x010fe40000000000 */
[----:B--2---:R-:W2:Y:S01]  /*0400*/  I2F.RP R4, R9 ;  /* 0x0000000900047306 */ /* 0x004ea20000209400 */
[----:B------:R-:W-:Y:S01]  /*0410*/  IABS R12, R0 ;  /* 0x00000000000c7213 */ /* 0x000fe20000000000 */
[----:B---3--:R-:W3:Y:S06]  /*0420*/  LDCU UR6, c[0x0][0x3c0] ;  /* 0x00007800ff0677ac */ /* 0x008eec0008000800 */
[----:B--2---:R-:W2:Y:S02]  /*0430*/  MUFU.RCP R4, R4 ;  /* 0x0000000400047308 */ /* 0x004ea40000001000 */
[----:B--2---:R-:W-:-:S02]  /*0440*/  VIADD R6, R4, 0xffffffe ;  /* 0x0ffffffe04067836 */ /* 0x004fc40000000000 */
[----:B------:R-:W-:-:S04]  /*0450*/  IMAD.MOV R4, RZ, RZ, -R12 ;  /* 0x000000ffff047224 */ /* 0x000fc800078e0a0c */
[----:B0-----:R2:W4:Y:S02]  /*0460*/  F2I.FTZ.U32.TRUNC.NTZ R7, R6 ;  /* 0x0000000600077305 */ /* 0x001524000021f000 */
[----:B--2---:R-:W-:Y:S02]  /*0470*/  MOV R6, RZ ;  /* 0x000000ff00067202 */ /* 0x004fe40000000f00 */
[----:B----4-:R-:W-:-:S05]  /*0480*/  IADD3 R8, PT, PT, RZ, -R7, RZ ;  /* 0x80000007ff087210 */ /* 0x010fca0007ffe0ff */
[----:B------:R-:W-:Y:S02]  /*0490*/  IMAD R11, R8, R9, RZ ;  /* 0x00000009080b7224 */ /* 0x000fe400078e02ff */
[----:B------:R-:W-:Y:S02]  /*04a0*/  IMAD.MOV.U32 R8, RZ, RZ, R10 ;  /* 0x000000ffff087224 */ /* 0x000fe400078e000a */
[----:B------:R-:W-:-:S06]  /*04b0*/  IMAD.HI.U32 R7, R7, R11, R6 ;  /* 0x0000000b07077227 */ /* 0x000fcc00078e0006 */
[----:B------:R-:W-:-:S04]  /*04c0*/  IMAD.HI.U32 R7, R7, R8, RZ ;  /* 0x0000000807077227 */ /* 0x000fc800078e00ff */
[----:B------:R-:W-:-:S05]  /*04d0*/  IMAD R4, R7, R4, R8 ;  /* 0x0000000407047224 */ /* 0x000fca00078e0208 */
[----:B------:R-:W-:-:S13]  /*04e0*/  ISETP.GT.U32.AND P2, PT, R9, R4, PT ;  /* 0x000000040900720c */ /* 0x000fda0003f44070 */
[-C--:B------:R-:W-:Y:S01]  /*04f0*/  @!P2 IADD3 R4, PT, PT, R4, -R9.reuse, RZ ;  /* 0x800000090404a210 */ /* 0x080fe20007ffe0ff */
[----:B------:R-:W-:Y:S01]  /*0500*/  @!P2 VIADD R7, R7, 0x1 ;  /* 0x000000010707a836 */ /* 0x000fe20000000000 */
[----:B------:R-:W-:Y:S02]  /*0510*/  ISETP.NE.AND P2, PT, R0, RZ, PT ;  /* 0x000000ff0000720c */ /* 0x000fe40003f45270 */
[----:B------:R-:W-:Y:S02]  /*0520*/  ISETP.GE.U32.AND P0, PT, R4, R9, PT ;  /* 0x000000090400720c */ /* 0x000fe40003f06070 */
[----:B------:R-:W-:-:S04]  /*0530*/  LOP3.LUT R4, R2, R0, RZ, 0x3c, !PT ;  /* 0x0000000002047212 */ /* 0x000fc800078e3cff */
[----:B------:R-:W-:Y:S02]  /*0540*/  ISETP.GE.AND P1, PT, R4, RZ, PT ;  /* 0x000000ff0400720c */ /* 0x000fe40003f26270 */
[----:B------:R-:W2:Y:S05]  /*0550*/  LDC R4, c[0x0][0x390] ;  /* 0x0000e400ff047b82 */ /* 0x000eaa0000000800 */
[----:B------:R-:W-:-:S06]  /*0560*/  @P0 IADD3 R7, PT, PT, R7, 0x1, RZ ;  /* 0x0000000107070810 */ /* 0x000fcc0007ffe0ff */
[----:B------:R-:W-:Y:S01]  /*0570*/  @!P1 IMAD.MOV R7, RZ, RZ, -R7 ;  /* 0x000000ffff079224 */ /* 0x000fe200078e0a07 */
[----:B------:R-:W-:-:S04]  /*0580*/  @!P2 LOP3.LUT R7, RZ, R0, RZ, 0x33, !PT ;  /* 0x00000000ff07a212 */ /* 0x000fc800078e33ff */
[C---:B------:R-:W-:Y:S01]  /*0590*/  IADD3 R11, PT, PT, -R7.reuse, RZ, RZ ;  /* 0x000000ff070b7210 */ /* 0x040fe20007ffe1ff */
[----:B-1----:R-:W-:Y:S01]  /*05a0*/  IMAD R8, R7, UR7, RZ ;  /* 0x0000000707087c24 */ /* 0x002fe2000f8e02ff */
[----:B------:R-:W-:-:S04]  /*05b0*/  UMOV UR7, URZ ;  /* 0x000000ff00077c82 */ /* 0x000fc80008000000 */
[----:B------:R-:W-:Y:S01]  /*05c0*/  SHF.R.S32.HI R9, RZ, 0x1f, R8 ;  /* 0x0000001fff097819 */ /* 0x000fe20000011408 */
[----:B--2---:R-:W-:Y:S02]  /*05d0*/  IMAD R7, R3, R4, UR4 ;  /* 0x0000000403077e24 */ /* 0x004fe4000f8e0204 */
[----:B------:R-:W-:Y:S02]  /*05e0*/  IMAD R4, R0, R11, R2 ;  /* 0x0000000b00047224 */ /* 0x000fe400078e0202 */
[----:B---3--:R-:W-:Y:S01]  /*05f0*/  IMAD.WIDE.U32 R8, R7, UR6, R8 ;  /* 0x0000000607087c25 */ /* 0x008fe2000f8e0008 */
[----:B------:R-:W-:-:S06]  /*0600*/  UMOV UR6, URZ ;  /* 0x000000ff00067c82 */ /* 0x000fcc0008000000 */
.L_x_7:
[----:B-1--4-:R-:W1:Y:S01]  /*0610*/  LDC.64 R10, c[0x0][0x390] ;  /* 0x0000e400ff0a7b82 */ /* 0x012e620000000a00 */
[----:B0-2---:R-:W-:Y:S01]  /*0620*/  SHF.R.S32.HI R7, RZ, 0x1f, R3 ;  /* 0x0000001fff077819 */ /* 0x005fe20000011403 */
[----:B------:R-:W2:Y:S01]  /*0630*/  LDCU.64 UR16, c[0x0][0x3c0] ;  /* 0x00007800ff1077ac */ /* 0x000ea20008000a00 */
[----:B---3--:R-:W3:Y:S01]  /*0640*/  LDCU.64 UR8, c[0x0][0x398] ;  /* 0x00007300ff0877ac */ /* 0x008ee20008000a00 */
[----:B------:R-:W4:Y:S01]  /*0650*/  LDCU UR13, c[0x0][0x3d0] ;  /* 0x00007a00ff0d77ac */ /* 0x000f220008000800 */
[----:B------:R-:W5:Y:S01]  /*0660*/  LDCU.64 UR10, c[0x0][0x3a0] ;  /* 0x00007400ff0a77ac */ /* 0x000f620008000a00 */
[----:B------:R-:W0:Y:S01]  /*0670*/  LDCU.64 UR14, c[0x0][0x3c8] ;  /* 0x00007900ff0e77ac */ /* 0x000e220008000a00 */
[----:B-1----:R-:W-:Y:S01]  /*0680*/  IMAD R6, R7, R10, RZ ;  /* 0x0000000a07067224 */ /* 0x002fe200078e02ff */
[----:B---3--:R-:W-:-:S03]  /*0690*/  UIMAD UR12, UR4, UR8, UR6 ;  /* 0x00000008040c72a4 */ /* 0x008fc6000f8e0206 */
[C---:B------:R-:W-:Y:S02]  /*06a0*/  IMAD R13, R3.reuse, R11, R6 ;  /* 0x0000000b030d7224 */ /* 0x040fe400078e0206 */
[----:B------:R-:W-:-:S04]  /*06b0*/  IMAD.WIDE.U32 R10, R3, R10, UR4 ;  /* 0x00000004030a7e25 */ /* 0x000fc8000f8e000a */
[----:B------:R-:W-:-:S04]  /*06c0*/  IMAD.IADD R13, R11, 0x1, R13 ;  /* 0x000000010b0d7824 */ /* 0x000fc800078e020d */
[----:B--2---:R-:W-:-:S04]  /*06d0*/  IMAD R13, R13, UR16, RZ ;  /* 0x000000100d0d7c24 */ /* 0x004fc8000f8e02ff */
[----:B------:R-:W-:Y:S01]  /*06e0*/  IMAD R11, R10, UR17, R13 ;  /* 0x000000110a0b7c24 */ /* 0x000fe2000f8e020d */
[----:B------:R-:W-:Y:S01]  /*06f0*/  IADD3 R13, P0, PT, R8, UR6, RZ ;  /* 0x00000006080d7c10 */ /* 0x000fe2000ff1e0ff */
[----:B------:R-:W-:Y:S01]  /*0700*/  UIADD3 UR6, UP1, UPT, UR6, 0x1, URZ ;  /* 0x0000000106067890 */ /* 0x000fe2000ff3e0ff */
[----:B----4-:R-:W-:Y:S02]  /*0710*/  IMAD R10, R4, UR13, RZ ;  /* 0x0000000d040a7c24 */ /* 0x010fe4000f8e02ff */
[----:B------:R-:W-:Y:S01]  /*0720*/  IADD3 R6, PT, PT, R9, R11, RZ ;  /* 0x0000000b09067210 */ /* 0x000fe20007ffe0ff */
[----:B------:R-:W-:Y:S02]  /*0730*/  UISETP.GE.U32.AND UP0, UPT, UR6, UR8, UPT ;  /* 0x000000080600728c */ /* 0x000fe4000bf06070 */
[----:B------:R-:W-:Y:S01]  /*0740*/  SHF.R.S32.HI R11, RZ, 0x1f, R10 ;  /* 0x0000001fff0b7819 */ /* 0x000fe2000001140a */
[----:B------:R-:W-:Y:S01]  /*0750*/  UMOV UR8, URZ ;  /* 0x000000ff00087c82 */ /* 0x000fe20008000000 */
[----:B------:R-:W-:Y:S01]  /*0760*/  IADD3.X R6, PT, PT, R6, UR7, RZ, P0, !PT ;  /* 0x0000000706067c10 */ /* 0x000fe200087fe4ff */
[----:B------:R-:W-:-:S02]  /*0770*/  UIADD3.X UR7, UPT, UPT, URZ, UR7, URZ, UP1, !UPT ;  /* 0x00000007ff077290 */ /* 0x000fc40008ffe4ff */
[----:B-----5:R-:W-:Y:S01]  /*0780*/  UISETP.GE.U32.AND UP1, UPT, UR10, 0x8, UPT ;  /* 0x000000080a00788c */ /* 0x020fe2000bf26070 */
[----:B0-----:R-:W-:Y:S01]  /*0790*/  IMAD.WIDE.U32 R10, R13, UR14, R10 ;  /* 0x0000000e0d0a7c25 */ /* 0x001fe2000f8e000a */
[----:B------:R-:W-:Y:S02]  /*07a0*/  UISETP.GE.U32.AND.EX UP0, UPT, UR7, UR9, UPT, UP0 ;  /* 0x000000090700728c */ /* 0x000fe4000bf06100 */
[----:B------:R-:W-:Y:S01]  /*07b0*/  UISETP.GE.U32.AND.EX UP1, UPT, UR11, URZ, UPT, UP1 ;  /* 0x000000ff0b00728c */ /* 0x000fe2000bf26110 */
[----:B------:R-:W-:Y:S01]  /*07c0*/  IMAD R6, R6, UR14, RZ ;  /* 0x0000000e06067c24 */ /* 0x000fe2000f8e02ff */
[----:B------:R-:W-:-:S03]  /*07d0*/  UMOV UR9, URZ ;  /* 0x000000ff00097c82 */ /* 0x000fc60008000000 */
[----:B------:R-:W-:-:S04]  /*07e0*/  IMAD R13, R13, UR15, R6 ;  /* 0x0000000f0d0d7c24 */ /* 0x000fc8000f8e0206 */
[----:B------:R-:W-:Y:S01]  /*07f0*/  IMAD.IADD R6, R11, 0x1, R13 ;  /* 0x000000010b067824 */ /* 0x000fe200078e020d */
[----:B------:R-:W-:Y:S06]  /*0800*/  BRA.U !UP1, `(.L_x_2) ;  /* 0x0000000909387547 */ /* 0x000fec000b800000 */
[----:B------:R-:W0:Y:S01]  /*0810*/  LDCU.64 UR8, c[0x0][0x388] ;  /* 0x00007100ff0877ac */ /* 0x000e220008000a00 */
[----:B------:R-:W1:Y:S01]  /*0820*/  LDC.64 R12, c[0x0][0x3a8] ;  /* 0x0000ea00ff0c7b82 */ /* 0x000e620000000a00 */
[----:B------:R-:W2:Y:S01]  /*0830*/  LDCU UR11, c[0x0][0x3a0] ;  /* 0x00007400ff0b77ac */ /* 0x000ea20008000800 */
[----:B------:R-:W-:Y:S01]  /*0840*/  UIADD3 UR14, UP1, UPT, URZ, URZ, URZ ;  /* 0x000000ffff0e7290 */ /* 0x000fe2000ff3e0ff */
[----:B------:R-:W3:Y:S01]  /*0850*/  LDCU UR13, c[0x0][0x3a4] ;  /* 0x00007480ff0d77ac */ /* 0x000ee20008000800 */
[----:B------:R-:W4:Y:S01]  /*0860*/  LDCU.64 UR22, c[0x0][0x3b0] ;  /* 0x00007600ff1677ac */ /* 0x000f220008000a00 */
[----:B0-----:R-:W-:Y:S01]  /*0870*/  LEA R20, P0, R10, UR8, 0x2 ;  /* 0x000000080a147c11 */ /* 0x001fe2000f8010ff */
[----:B------:R-:W0:Y:S03]  /*0880*/  LDCU.64 UR18, c[0x0][0x380] ;  /* 0x00007000ff1277ac */ /* 0x000e260008000a00 */
[----:B------:R-:W-:Y:S01]  /*0890*/  IADD3 R20, P1, PT, R20, 0x10, RZ ;  /* 0x0000001014147810 */ /* 0x000fe20007f3e0ff */
[----:B--2---:R-:W-:Y:S01]  /*08a0*/  ULOP3.LUT UR11, UR11, 0xfffffff8, URZ, 0xc0, !UPT ;  /* 0xfffffff80b0b7892 */ /* 0x004fe2000f8ec0ff */
[----:B------:R-:W-:Y:S01]  /*08b0*/  LEA.HI.X R21, R10, UR9, R6, 0x2, P0 ;  /* 0x000000090a157c11 */ /* 0x000fe200080f1406 */
[----:B------:R-:W-:-:S03]  /*08c0*/  UIMAD.X UR8, UR12, UR10, 0x7, UP1 ;  /* 0x000000070c0874a4 */ /* 0x000fc600088e060a */
[----:B---34-:R-:W-:-:S09]  /*08d0*/  IADD3.X R21, PT, PT, RZ, R21, RZ, P1, !PT ;  /* 0x00000015ff157210 */ /* 0x018fd20000ffe4ff */
.L_x_3:
[----:B------:R-:W-:Y:S01]  /*08e0*/  UIADD3 UR14, UP2, UPT, URZ, UR14, URZ ;  /* 0x0000000eff0e7290 */ /* 0x000fe2000ff5e0ff */
[----:B-1----:R-:W-:Y:S01]  /*08f0*/  IMAD R24, R7, R12, RZ ;  /* 0x0000000c07187224 */ /* 0x002fe200078e02ff */
[----:B------:R-:W-:Y:S01]  /*0900*/  MOV R16, R2 ;  /* 0x0000000200107202 */ /* 0x000fe20000000f00 */
[----:B---3--:R-:W-:Y:S01]  /*0910*/  IMAD.MOV.U32 R17, RZ, RZ, R5 ;  /* 0x000000ffff117224 */ /* 0x008fe200078e0005 */
[----:B------:R-:W-:Y:S01]  /*0920*/  UIADD3.X UR16, UPT, UPT, UR8, -0x7, URZ, UP2, !UPT ;  /* 0xfffffff908107890 */ /* 0x000fe200097fe4ff */
[----:B------:R-:W-:-:S03]  /*0930*/  IMAD R24, R3, R13, R24 ;  /* 0x0000000d03187224 */ /* 0x000fc600078e0218 */
[----:B------:R-:W-:-:S06]  /*0940*/  USHF.R.S32.HI UR17, URZ, 0x1f, UR16 ;  /* 0x0000001fff117899 */ /* 0x000fcc0008011410 */
[----:B------:R-:W-:-:S04]  /*0950*/  IMAD.WIDE.U32 R18, R3, R12, UR16 ;  /* 0x0000001003127e25 */ /* 0x000fc8000f8e000c */
[----:B------:R-:W-:-:S04]  /*0960*/  IMAD.IADD R14, R19, 0x1, R24 ;  /* 0x00000001130e7824 */ /* 0x000fc800078e0218 */
[----:B------:R-:W-:Y:S02]  /*0970*/  IMAD R19, R14, UR22, RZ ;  /* 0x000000160e137c24 */ /* 0x000fe4000f8e02ff */
[----:B------:R-:W-:-:S04]  /*0980*/  IMAD.WIDE.U32 R14, R18, UR22, R16 ;  /* 0x00000016120e7c25 */ /* 0x000fc8000f8e0010 */
[----:B------:R-:W-:Y:S01]  /*0990*/  IMAD R19, R18, UR23, R19 ;  /* 0x0000001712137c24 */ /* 0x000fe2000f8e0213 */
[----:B0-----:R-:W-:-:S04]  /*09a0*/  LEA R22, P0, R14, UR18, 0x2 ;  /* 0x000000120e167c11 */ /* 0x001fc8000f8010ff */
[----:B------:R-:W-:-:S04]  /*09b0*/  IADD3 R15, PT, PT, R15, R19, RZ ;  /* 0x000000130f0f7210 */ /* 0x000fc80007ffe0ff */
[----:B------:R-:W-:Y:S01]  /*09c0*/  LEA.HI.X R23, R14, UR19, R15, 0x2, P0 ;  /* 0x000000130e177c11 */ /* 0x000fe200080f140f */
[----:B------:R-:W-:Y:S01]  /*09d0*/  IMAD.MOV.U32 R14, RZ, RZ, R20 ;  /* 0x000000ffff0e7224 */ /* 0x000fe200078e0014 */
[----:B------:R-:W-:-:S03]  /*09e0*/  MOV R15, R21 ;  /* 0x00000015000f7202 */ /* 0x000fc60000000f00 */
[----:B------:R-:W2:Y:S04]  /*09f0*/  LDG.E R22, desc[UR20][R22.64] ;  /* 0x0000001416167981 */ /* 0x000ea8000c1e1900 */
[----:B------:R-:W2:Y:S01]  /*0a00*/  LDG.E R25, desc[UR20][R14.64+-0x10] ;  /* 0xfffff0140e197981 */ /* 0x000ea2000c1e1900 */
[----:B------:R-:W-:-:S04]  /*0a10*/  UIADD3.X UR16, UPT, UPT, UR8, -0x6, URZ, UP2, !UPT ;  /* 0xfffffffa08107890 */ /* 0x000fc800097fe4ff */
[----:B------:R-:W-:-:S06]  /*0a20*/  USHF.R.S32.HI UR17, URZ, 0x1f, UR16 ;  /* 0x0000001fff117899 */ /* 0x000fcc0008011410 */
[----:B------:R-:W-:-:S04]  /*0a30*/  IMAD.WIDE.U32 R18, R3, R12, UR16 ;  /* 0x0000001003127e25 */ /* 0x000fc8000f8e000c */
[----:B------:R-:W-:-:S04]  /*0a40*/  IMAD.IADD R19, R24, 0x1, R19 ;  /* 0x0000000118137824 */ /* 0x000fc800078e0213 */
[----:B------:R-:W-:-:S04]  /*0a50*/  IMAD R19, R19, UR22, RZ ;  /* 0x0000001613137c24 */ /* 0x000fc8000f8e02ff */
[C---:B------:R-:W-:Y:S02]  /*0a60*/  IMAD R21, R18.reuse, UR23, R19 ;  /* 0x0000001712157c24 */ /* 0x040fe4000f8e0213 */
[----:B------:R-:W-:-:S03]  /*0a70*/  IMAD.WIDE.U32 R18, R18, UR22, R16 ;  /* 0x0000001612127c25 */ /* 0x000fc6000f8e0010 */
[----:B------:R-:W-:Y:S02]  /*0a80*/  LEA R20, P0, R18, UR18, 0x2 ;  /* 0x0000001212147c11 */ /* 0x000fe4000f8010ff */
[----:B------:R-:W-:-:S04]  /*0a90*/  IADD3 R19, PT, PT, R19, R21, RZ ;  /* 0x0000001513137210 */ /* 0x000fc80007ffe0ff */
[----:B------:R-:W-:Y:S01]  /*0aa0*/  LEA.HI.X R21, R18, UR19, R19, 0x2, P0 ;  /* 0x0000001312157c11 */ /* 0x000fe200080f1413 */
[----:B--2---:R-:W-:Y:S02]  /*0ab0*/  FADD R27, R22, R25 ;  /* 0x00000019161b7221 */ /* 0x004fe40000000000 */
[----:B------:R-:W2:Y:S04]  /*0ac0*/  LDG.E R25, desc[UR20][R14.64+-0xc] ;  /* 0xfffff4140e197981 */ /* 0x000ea8000c1e1900 */
[----:B------:R2:W-:Y:S04]  /*0ad0*/  STG.E desc[UR20][R14.64+-0x10], R27 ;  /* 0xfffff01b0e007986 */ /* 0x0005e8000c101914 */
        /* <DEDUP_REMOVED lines=71> */
[----:B------:R-:W-:-:S06]  /*0f50*/  USHF.R.S32.HI UR9, URZ, 0x1f, UR8 ;  /* 0x0000001fff097899 */ /* 0x000fcc0008011408 */
[----:B------:R-:W-:-:S04]  /*0f60*/  IMAD.WIDE.U32 R18, R3, R12, UR8 ;  /* 0x0000000803127e25 */ /* 0x000fc8000f8e000c */
[----:B------:R-:W-:-:S04]  /*0f70*/  IMAD.IADD R24, R24, 0x1, R19 ;  /* 0x0000000118187824 */ /* 0x000fc800078e0213 */
[----:B------:R-:W-:Y:S02]  /*0f80*/  IMAD R19, R24, UR22, RZ ;  /* 0x0000001618137c24 */ /* 0x000fe4000f8e02ff */
[----:B------:R-:W-:-:S04]  /*0f90*/  IMAD.WIDE.U32 R16, R18, UR22, R16 ;  /* 0x0000001612107c25 */ /* 0x000fc8000f8e0010 */
[----:B------:R-:W-:Y:S01]  /*0fa0*/  IMAD R19, R18, UR23, R19 ;  /* 0x0000001712137c24 */ /* 0x000fe2000f8e0213 */
[----:B------:R-:W-:-:S04]  /*0fb0*/  LEA R18, P0, R16, UR18, 0x2 ;  /* 0x0000001210127c11 */ /* 0x000fc8000f8010ff */
[----:B------:R-:W-:-:S04]  /*0fc0*/  IADD3 R17, PT, PT, R17, R19, RZ ;  /* 0x0000001311117210 */ /* 0x000fc80007ffe0ff */
[----:B------:R-:W-:Y:S02]  /*0fd0*/  LEA.HI.X R19, R16, UR19, R17, 0x2, P0 ;  /* 0x0000001310137c11 */ /* 0x000fe400080f1411 */
[----:B------:R-:W4:Y:S01]  /*0fe0*/  LDG.E R17, desc[UR20][R14.64+0xc] ;  /* 0x00000c140e117981 */ /* 0x000f22000c1e1900 */
[----:B--2---:R-:W-:-:S05]  /*0ff0*/  FADD R23, R23, R20 ;  /* 0x0000001417177221 */ /* 0x004fca0000000000 */
[----:B------:R3:W-:Y:S04]  /*1000*/  STG.E desc[UR20][R14.64+0x8], R23 ;  /* 0x000008170e007986 */ /* 0x0007e8000c101914 */
[----:B------:R-:W4:Y:S01]  /*1010*/  LDG.E R18, desc[UR20][R18.64] ;  /* 0x0000001412127981 */ /* 0x000f22000c1e1900 */
[----:B------:R-:W-:-:S04]  /*1020*/  UIADD3 UR11, UP1, UPT, UR11, -0x8, URZ ;  /* 0xfffffff80b0b7890 */ /* 0x000fc8000ff3e0ff */
[----:B------:R-:W-:Y:S02]  /*1030*/  UIADD3.X UR13, UPT, UPT, UR13, -0x1, URZ, UP1, !UPT ;  /* 0xffffffff0d0d7890 */ /* 0x000fe40008ffe4ff */
[----:B------:R-:W-:-:S04]  /*1040*/  UISETP.NE.U32.AND UP1, UPT, UR11, URZ, UPT ;  /* 0x000000ff0b00728c */ /* 0x000fc8000bf25070 */
[----:B------:R-:W-:Y:S01]  /*1050*/  UISETP.NE.AND.EX UP1, UPT, UR13, URZ, UPT, UP1 ;  /* 0x000000ff0d00728c */ /* 0x000fe2000bf25310 */
[----:B------:R-:W-:Y:S01]  /*1060*/  IADD3 R20, P0, PT, R14, 0x20, RZ ;  /* 0x000000200e147810 */ /* 0x000fe20007f1e0ff */
[----:B------:R-:W-:-:S04]  /*1070*/  UIADD3.X UR8, UPT, UPT, UR8, 0x8, URZ, UP2, !UPT ;  /* 0x0000000808087890 */ /* 0x000fc800097fe4ff */
[----:B------:R-:W-:Y:S02]  /*1080*/  IMAD.X R21, RZ, RZ, R15, P0 ;  /* 0x000000ffff157224 */ /* 0x000fe400000e060f */
[----:B----4-:R-:W-:-:S05]  /*1090*/  FADD R17, R18, R17 ;  /* 0x0000001112117221 */ /* 0x010fca0000000000 */
[----:B------:R3:W-:Y:S01]  /*10a0*/  STG.E desc[UR20][R14.64+0xc], R17 ;  /* 0x00000c110e007986 */ /* 0x0007e2000c101914 */
[----:B------:R-:W-:Y:S05]  /*10b0*/  BRA.U UP1, `(.L_x_3) ;  /* 0xfffffff901087547 */ /* 0x000fea000b83ffff */
[----:B------:R-:W0:Y:S01]  /*10c0*/  LDCU UR8, c[0x0][0x3a0] ;  /* 0x00007400ff0877ac */ /* 0x000e220008000800 */
[----:B------:R-:W1:Y:S01]  /*10d0*/  LDCU UR9, c[0x0][0x3a4] ;  /* 0x00007480ff0977ac */ /* 0x000e620008000800 */
[----:B0-----:R-:W-:-:S12]  /*10e0*/  ULOP3.LUT UR8, UR8, 0xfffffff8, URZ, 0xc0, !UPT ;  /* 0xfffffff808087892 */ /* 0x001fd8000f8ec0ff */
.L_x_2:
[----:B------:R-:W0:Y:S02]  /*10f0*/  LDCU UR13, c[0x0][0x3a0] ;  /* 0x00007400ff0d77ac */ /* 0x000e240008000800 */
[----:B0-----:R-:W-:-:S04]  /*1100*/  ULOP3.LUT UR11, UR13, 0x7, URZ, 0xc0, !UPT ;  /* 0x000000070d0b7892 */ /* 0x001fc8000f8ec0ff */
[----:B------:R-:W-:-:S04]  /*1110*/  UISETP.NE.U32.AND UP1, UPT, UR11, URZ, UPT ;  /* 0x000000ff0b00728c */ /* 0x000fc8000bf25070 */
[----:B------:R-:W-:-:S09]  /*1120*/  UISETP.NE.AND.EX UP1, UPT, URZ, URZ, UPT, UP1 ;  /* 0x000000ffff00728c */ /* 0x000fd2000bf25310 */
[----:B------:R-:W-:Y:S05]  /*1130*/  BRA.U !UP1, `(.L_x_4) ;  /* 0x0000000909e07547 */ /* 0x000fea000b800000 */
[----:B------:R-:W-:Y:S02]  /*1140*/  UIADD3 UR11, UP1, UPT, UR11, -0x1, URZ ;  /* 0xffffffff0b0b7890 */ /* 0x000fe4000ff3e0ff */
[----:B------:R-:W-:Y:S02]  /*1150*/  ULOP3.LUT UR13, UR13, 0x3, URZ, 0xc0, !UPT ;  /* 0x000000030d0d7892 */ /* 0x000fe4000f8ec0ff */
[----:B------:R-:W-:Y:S02]  /*1160*/  UIADD3.X UR14, UPT, UPT, URZ, -0x1, URZ, UP1, !UPT ;  /* 0xffffffffff0e7890 */ /* 0x000fe40008ffe4ff */
[----:B------:R-:W-:Y:S02]  /*1170*/  UISETP.GE.U32.AND UP2, UPT, UR11, 0x3, UPT ;  /* 0x000000030b00788c */ /* 0x000fe4000bf46070 */
[----:B------:R-:W-:Y:S02]  /*1180*/  UISETP.NE.U32.AND UP1, UPT, UR13, URZ, UPT ;  /* 0x000000ff0d00728c */ /* 0x000fe4000bf25070 */
[----:B------:R-:W-:-:S02]  /*1190*/  UISETP.GE.U32.AND.EX UP2, UPT, UR14, URZ, UPT, UP2 ;  /* 0x000000ff0e00728c */ /* 0x000fc4000bf46120 */
[----:B------:R-:W-:-:S07]  /*11a0*/  UISETP.NE.AND.EX UP1, UPT, URZ, URZ, UPT, UP1 ;  /* 0x000000ffff00728c */ /* 0x000fce000bf25310 */
[----:B------:R-:W-:Y:S05]  /*11b0*/  BRA.U !UP2, `(.L_x_5) ;  /* 0x000000050a707547 */ /* 0x000fea000b800000 */
[----:B---3--:R-:W0:Y:S01]  /*11c0*/  LDC.64 R16, c[0x0][0x3a8] ;  /* 0x0000ea00ff107b82 */ /* 0x008e220000000a00 */
[----:B------:R-:W-:Y:S01]  /*11d0*/  UIMAD UR14, UR12, UR10, UR8 ;  /* 0x0000000a0c0e72a4 */ /* 0x000fe2000f8e0208 */
[----:B------:R-:W-:Y:S01]  /*11e0*/  SHF.R.S32.HI R7, RZ, 0x1f, R3 ;  /* 0x0000001fff077819 */ /* 0x000fe20000011403 */
[----:B------:R-:W2:Y:S01]  /*11f0*/  LDCU.64 UR22, c[0x0][0x3b0] ;  /* 0x00007600ff1677ac */ /* 0x000ea20008000a00 */
[----:B------:R-:W-:Y:S01]  /*1200*/  MOV R13, R5 ;  /* 0x00000005000d7202 */ /* 0x000fe20000000f00 */
[----:B------:R-:W-:Y:S01]  /*1210*/  USHF.R.S32.HI UR15, URZ, 0x1f, UR14 ;  /* 0x0000001fff0f7899 */ /* 0x000fe2000801140e */
[----:B------:R-:W3:Y:S01]  /*1220*/  LDCU.128 UR16, c[0x0][0x380] ;  /* 0x00007000ff1077ac */ /* 0x000ee20008000c00 */
[----:B0-----:R-:W-:-:S04]  /*1230*/  IMAD R12, R7, R16, RZ ;  /* 0x00000010070c7224 */ /* 0x001fc800078e02ff */
[C---:B------:R-:W-:Y:S02]  /*1240*/  IMAD R7, R3.reuse, R17, R12 ;  /* 0x0000001103077224 */ /* 0x040fe400078e020c */
[----:B------:R-:W-:-:S03]  /*1250*/  IMAD.WIDE.U32 R16, R3, R16, UR14 ;  /* 0x0000000e03107e25 */ /* 0x000fc6000f8e0010 */
[----:B------:R-:W0:Y:S02]  /*1260*/  LDCU UR15, c[0x0][0x3a8] ;  /* 0x00007500ff0f77ac */ /* 0x000e240008000800 */
[----:B------:R-:W-:Y:S02]  /*1270*/  IADD3 R12, PT, PT, R7, R17, RZ ;  /* 0x00000011070c7210 */ /* 0x000fe40007ffe0ff */
[----:B------:R-:W-:-:S03]  /*1280*/  IADD3 R17, P0, PT, R10, UR8, RZ ;  /* 0x000000080a117c10 */ /* 0x000fc6000ff1e0ff */
[----:B--2---:R-:W-:Y:S01]  /*1290*/  IMAD R19, R12, UR22, RZ ;  /* 0x000000160c137c24 */ /* 0x004fe2000f8e02ff */
[----:B-1----:R-:W-:Y:S01]  /*12a0*/  IADD3.X R20, PT, PT, R6, UR9, RZ, P0, !PT ;  /* 0x0000000906147c10 */ /* 0x002fe200087fe4ff */
[----:B------:R-:W-:Y:S02]  /*12b0*/  IMAD.MOV.U32 R12, RZ, RZ, R2 ;  /* 0x000000ffff0c7224 */ /* 0x000fe400078e0002 */
[C---:B------:R-:W-:Y:S02]  /*12c0*/  IMAD R19, R16.reuse, UR23, R19 ;  /* 0x0000001710137c24 */ /* 0x040fe4000f8e0213 */
[----:B------:R-:W-:Y:S01]  /*12d0*/  IMAD.WIDE.U32 R14, R16, UR22, R12 ;  /* 0x00000016100e7c25 */ /* 0x000fe2000f8e000c */
[----:B---3--:R-:W-:-:S03]  /*12e0*/  LEA R16, P1, R17, UR18, 0x2 ;  /* 0x0000001211107c11 */ /* 0x008fc6000f8210ff */
[----:B------:R-:W-:Y:S01]  /*12f0*/  IMAD.IADD R15, R15, 0x1, R19 ;  /* 0x000000010f0f7824 */ /* 0x000fe200078e0213 */
[C---:B------:R-:W-:Y:S02]  /*1300*/  LEA R18, P0, R14.reuse, UR16, 0x2 ;  /* 0x000000100e127c11 */ /* 0x040fe4000f8010ff */
[----:B------:R-:W-:Y:S02]  /*1310*/  LEA.HI.X R17, R17, UR19, R20, 0x2, P1 ;  /* 0x0000001311117c11 */ /* 0x000fe400088f1414 */
[----:B------:R-:W-:-:S03]  /*1320*/  LEA.HI.X R19, R14, UR17, R15, 0x2, P0 ;  /* 0x000000110e137c11 */ /* 0x000fc600080f140f */
[----:B------:R-:W2:Y:S04]  /*1330*/  LDG.E R22, desc[UR20][R16.64] ;  /* 0x0000001410167981 */ /* 0x000ea8000c1e1900 */
[----:B------:R1:W2:Y:S01]  /*1340*/  LDG.E R23, desc[UR20][R18.64] ;  /* 0x0000001412177981 */ /* 0x0002a2000c1e1900 */
[----:B------:R-:W-:-:S04]  /*1350*/  UIADD3 UR11, UPT, UPT, UR14, 0x1, URZ ;  /* 0x000000010e0b7890 */ /* 0x000fc8000fffe0ff */
[----:B------:R-:W-:Y:S02]  /*1360*/  USHF.R.S32.HI UR9, URZ, 0x1f, UR11 ;  /* 0x0000001fff097899 */ /* 0x000fe4000801140b */
[----:B------:R-:W-:-:S04]  /*1370*/  MOV R14, UR11 ;  /* 0x0000000b000e7c02 */ /* 0x000fc80008000f00 */
[----:B------:R-:W-:Y:S01]  /*1380*/  IMAD.U32 R15, RZ, RZ, UR9 ;  /* 0x00000009ff0f7e24 */ /* 0x000fe2000f8e00ff */
[----:B------:R-:W-:Y:S01]  /*1390*/  UIADD3 UR9, UPT, UPT, UR8, 0x1, URZ ;  /* 0x0000000108097890 */ /* 0x000fe2000fffe0ff */
[----:B0-----:R-:W-:-:S05]  /*13a0*/  IMAD.WIDE.U32 R14, R3, UR15, R14 ;  /* 0x0000000f030e7c25 */ /* 0x001fca000f8e000e */
[----:B------:R-:W-:Y:S01]  /*13b0*/  IADD3 R15, PT, PT, R7, R15, RZ ;  /* 0x0000000f070f7210 */ /* 0x000fe20007ffe0ff */
[----:B-1----:R-:W-:-:S04]  /*13c0*/  IMAD.WIDE.U32 R18, R14, UR22, R12 ;  /* 0x000000160e127c25 */ /* 0x002fc8000f8e000c */
[----:B------:R-:W-:Y:S01]  /*13d0*/  IMAD R21, R15, UR22, RZ ;  /* 0x000000160f157c24 */ /* 0x000fe2000f8e02ff */
[----:B------:R-:W-:-:S03]  /*13e0*/  IADD3 R15, P0, PT, R10, UR9, RZ ;  /* 0x000000090a0f7c10 */ /* 0x000fc6000ff1e0ff */
[----:B------:R-:W-:Y:S01]  /*13f0*/  IMAD R21, R14, UR23, R21 ;  /* 0x000000170e157c24 */ /* 0x000fe2000f8e0215 */
[----:B------:R-:W-:Y:S02]  /*1400*/  IADD3.X R24, PT, PT, RZ, R6, RZ, P0, !PT ;  /* 0x00000006ff187210 */ /* 0x000fe400007fe4ff */
[----:B------:R-:W-:Y:S01]  /*1410*/  LEA R20, P0, R18, UR16, 0x2 ;  /* 0x0000001012147c11 */ /* 0x000fe2000f8010ff */
[----:B------:R-:W-:Y:S01]  /*1420*/  IMAD.IADD R19, R19, 0x1, R21 ;  /* 0x0000000113137824 */ /* 0x000fe200078e0215 */
[----:B------:R-:W-:-:S04]  /*1430*/  LEA R14, P1, R15, UR18, 0x2 ;  /* 0x000000120f0e7c11 */ /* 0x000fc8000f8210ff */
[----:B------:R-:W-:Y:S02]  /*1440*/  LEA.HI.X R21, R18, UR17, R19, 0x2, P0 ;  /* 0x0000001112157c11 */ /* 0x000fe400080f1413 */
[----:B------:R-:W-:Y:S01]  /*1450*/  LEA.HI.X R15, R15, UR19, R24, 0x2, P1 ;  /* 0x000000130f0f7c11 */ /* 0x000fe200088f1418 */
[----:B--2---:R-:W-:-:S05]  /*1460*/  FADD R19, R23, R22 ;  /* 0x0000001617137221 */ /* 0x004fca0000000000 */
[----:B------:R0:W-:Y:S04]  /*1470*/  STG.E desc[UR20][R16.64], R19 ;  /* 0x0000001310007986 */ /* 0x0001e8000c101914 */
[----:B------:R1:W2:Y:S04]  /*1480*/  LDG.E R24, desc[UR20][R20.64] ;  /* 0x0000001414187981 */ /* 0x0002a8000c1e1900 */
[----:B------:R-:W2:Y:S01]  /*1490*/  LDG.E R25, desc[UR20][R14.64] ;  /* 0x000000140e197981 */ /* 0x000ea2000c1e1900 */
[----:B------:R-:W-:-:S04]  /*14a0*/  UIADD3 UR11, UPT, UPT, UR14, 0x2, URZ ;  /* 0x000000020e0b7890 */ /* 0x000fc8000fffe0ff */
[----:B------:R-:W-:Y:S02]  /*14b0*/  USHF.R.S32.HI UR9, URZ, 0x1f, UR11 ;  /* 0x0000001fff097899 */ /* 0x000fe4000801140b */
[----:B------:R-:W-:-:S04]  /*14c0*/  MOV R22, UR11 ;  /* 0x0000000b00167c02 */ /* 0x000fc80008000f00 */
[----:B------:R-:W-:Y:S01]  /*14d0*/  MOV R23, UR9 ;  /* 0x0000000900177c02 */ /* 0x000fe20008000f00 */
[----:B------:R-:W-:Y:S02]  /*14e0*/  UIADD3 UR9, UPT, UPT, UR8, 0x2, URZ ;  /* 0x0000000208097890 */ /* 0x000fe4000fffe0ff */
[----:B------:R-:W-:-:S04]  /*14f0*/  IMAD.WIDE.U32 R22, R3, UR15, R22 ;  /* 0x0000000f03167c25 */ /* 0x000fc8000f8e0016 */
[----:B0-----:R-:W-:Y:S01]  /*1500*/  IADD3 R17, P0, PT, R10, UR9, RZ ;  /* 0x000000090a117c10 */ /* 0x001fe2000ff1e0ff */
[----:B------:R-:W-:-:S03]  /*1510*/  IMAD.IADD R18, R7, 0x1, R23 ;  /* 0x0000000107127824 */ /* 0x000fc600078e0217 */
[----:B------:R-:W-:Y:S01]  /*1520*/  LEA R16, P1, R17, UR18, 0x2 ;  /* 0x0000001211107c11 */ /* 0x000fe2000f8210ff */
[----:B------:R-:W-:Y:S02]  /*1530*/  IMAD R23, R18, UR22, RZ ;  /* 0x0000001612177c24 */ /* 0x000fe4000f8e02ff */
[----:B------:R-:W-:-:S04]  /*1540*/  IMAD.WIDE.U32 R18, R22, UR22, R12 ;  /* 0x0000001616127c25 */ /* 0x000fc8000f8e000c */
[----:B------:R-:W-:Y:S01]  /*1550*/  IMAD R23, R22, UR23, R23 ;  /* 0x0000001716177c24 */ /* 0x000fe2000f8e0217 */
[----:B------:R-:W-:Y:S02]  /*1560*/  IADD3.X R22, PT, PT, RZ, R6, RZ, P0, !PT ;  /* 0x00000006ff167210 */ /* 0x000fe400007fe4ff */
[C---:B-1----:R-:W-:Y:S02]  /*1570*/  LEA R20, P0, R18.reuse, UR16, 0x2 ;  /* 0x0000001012147c11 */ /* 0x042fe4000f8010ff */
[----:B------:R-:W-:Y:S02]  /*1580*/  IADD3 R19, PT, PT, R19, R23, RZ ;  /* 0x0000001713137210 */ /* 0x000fe40007ffe0ff */
[----:B------:R-:W-:Y:S02]  /*1590*/  LEA.HI.X R17, R17, UR19, R22, 0x2, P1 ;  /* 0x0000001311117c11 */ /* 0x000fe400088f1416 */
[----:B------:R-:W-:Y:S01]  /*15a0*/  LEA.HI.X R21, R18, UR17, R19, 0x2, P0 ;  /* 0x0000001112157c11 */ /* 0x000fe200080f1413 */
[----:B--2---:R-:W-:-:S05]  /*15b0*/  FADD R25, R24, R25 ;  /* 0x0000001918197221 */ /* 0x004fca0000000000 */
[----:B------:R0:W-:Y:S04]  /*15c0*/  STG.E desc[UR20][R14.64], R25 ;  /* 0x000000190e007986 */ /* 0x0001e8000c101914 */
[----:B------:R-:W2:Y:S04]  /*15d0*/  LDG.E R20, desc[UR20][R20.64] ;  /* 0x0000001414147981 */ /* 0x000ea8000c1e1900 */
[----:B------:R-:W2:Y:S01]  /*15e0*/  LDG.E R23, desc[UR20][R16.64] ;  /* 0x0000001410177981 */ /* 0x000ea2000c1e1900 */
[----:B------:R-:W-:-:S04]  /*15f0*/  UIADD3 UR14, UPT, UPT, UR14, 0x3, URZ ;  /* 0x000000030e0e7890 */ /* 0x000fc8000fffe0ff */
[----:B------:R-:W-:Y:S02]  /*1600*/  USHF.R.S32.HI UR9, URZ, 0x1f, UR14 ;  /* 0x0000001fff097899 */ /* 0x000fe4000801140e */
[----:B------:R-:W-:-:S04]  /*1610*/  IMAD.U32 R18, RZ, RZ, UR14 ;  /* 0x0000000eff127e24 */ /* 0x000fc8000f8e00ff */
[----:B------:R-:W-:Y:S01]  /*1620*/  MOV R19, UR9 ;  /* 0x0000000900137c02 */ /* 0x000fe20008000f00 */
[----:B------:R-:W-:Y:S02]  /*1630*/  UIADD3 UR9, UPT, UPT, UR8, 0x3, URZ ;  /* 0x0000000308097890 */ /* 0x000fe4000fffe0ff */
[----:B------:R-:W-:-:S05]  /*1640*/  IMAD.WIDE.U32 R18, R3, UR15, R18 ;  /* 0x0000000f03127c25 */ /* 0x000fca000f8e0012 */
[----:B------:R-:W-:Y:S01]  /*1650*/  IADD3 R7, PT, PT, R7, R19, RZ ;  /* 0x0000001307077210 */ /* 0x000fe20007ffe0ff */
[----:B------:R-:W-:-:S04]  /*1660*/  IMAD.WIDE.U32 R12, R18, UR22, R12 ;  /* 0x00000016120c7c25 */ /* 0x000fc8000f8e000c */
[----:B------:R-:W-:Y:S01]  /*1670*/  IMAD R19, R7, UR22, RZ ;  /* 0x0000001607137c24 */ /* 0x000fe2000f8e02ff */
[----:B------:R-:W-:-:S03]  /*1680*/  IADD3 R7, P0, PT, R10, UR9, RZ ;  /* 0x000000090a077c10 */ /* 0x000fc6000ff1e0ff */
[----:B------:R-:W-:Y:S01]  /*1690*/  IMAD R19, R18, UR23, R19 ;  /* 0x0000001712137c24 */ /* 0x000fe2000f8e0213 */
[----:B0-----:R-:W-:Y:S01]  /*16a0*/  LEA R14, P1, R7, UR18, 0x2 ;  /* 0x00000012070e7c11 */ /* 0x001fe2000f8210ff */
[----:B------:R-:W-:Y:S01]  /*16b0*/  IMAD.X R22, RZ, RZ, R6, P0 ;  /* 0x000000ffff167224 */ /* 0x000fe200000e0606 */
[C---:B------:R-:W-:Y:S02]  /*16c0*/  LEA R18, P0, R12.reuse, UR16, 0x2 ;  /* 0x000000100c127c11 */ /* 0x040fe4000f8010ff */
[----:B------:R-:W-:Y:S02]  /*16d0*/  IADD3 R13, PT, PT, R13, R19, RZ ;  /* 0x000000130d0d7210 */ /* 0x000fe40007ffe0ff */
[----:B------:R-:W-:Y:S02]  /*16e0*/  LEA.HI.X R15, R7, UR19, R22, 0x2, P1 ;  /* 0x00000013070f7c11 */ /* 0x000fe400088f1416 */
[----:B------:R-:W-:Y:S01]  /*16f0*/  LEA.HI.X R19, R12, UR17, R13, 0x2, P0 ;  /* 0x000000110c137c11 */ /* 0x000fe200080f140d */
[----:B--2---:R-:W-:-:S05]  /*1700*/  FADD R23, R20, R23 ;  /* 0x0000001714177221 */ /* 0x004fca0000000000 */
[----:B------:R0:W-:Y:S04]  /*1710*/  STG.E desc[UR20][R16.64], R23 ;  /* 0x0000001710007986 */ /* 0x0001e8000c101914 */
[----:B------:R-:W2:Y:S04]  /*1720*/  LDG.E R18, desc[UR20][R18.64] ;  /* 0x0000001412127981 */ /* 0x000ea8000c1e1900 */
[----:B------:R-:W2:Y:S01]  /*1730*/  LDG.E R7, desc[UR20][R14.64] ;  /* 0x000000140e077981 */ /* 0x000ea2000c1e1900 */
[----:B------:R-:W-:Y:S01]  /*1740*/  UIADD3 UR8, UPT, UPT, UR8, 0x4, URZ ;  /* 0x0000000408087890 */ /* 0x000fe2000fffe0ff */
[----:B------:R-:W-:Y:S01]  /*1750*/  UMOV UR9, URZ ;  /* 0x000000ff00097c82 */ /* 0x000fe20008000000 */
[----:B--2---:R-:W-:-:S05]  /*1760*/  FADD R7, R18, R7 ;  /* 0x0000000712077221 */ /* 0x004fca0000000000 */
[----:B------:R0:W-:Y:S05]  /*1770*/  STG.E desc[UR20][R14.64], R7 ;  /* 0x000000070e007986 */ /* 0x0001ea000c101914 */
.L_x_5:
[----:B------:R-:W-:Y:S05]  /*1780*/  BRA.U !UP1, `(.L_x_4) ;  /* 0x00000005094c7547 */ /* 0x000fea000b800000 */
[----:B------:R-:W-:Y:S02]  /*1790*/  UISETP.NE.U32.AND UP2, UPT, UR13, 0x1, UPT ;  /* 0x000000010d00788c */ /* 0x000fe4000bf45070 */
[----:B------:R-:W-:Y:S02]  /*17a0*/  ULOP3.LUT UR11, UR10, 0x1, URZ, 0xc0, !UPT ;  /* 0x000000010a0b7892 */ /* 0x000fe4000f8ec0ff */
[----:B------:R-:W-:Y:S02]  /*17b0*/  UISETP.NE.AND.EX UP2, UPT, URZ, URZ, UPT, UP2 ;  /* 0x000000ffff00728c */ /* 0x000fe4000bf45320 */
[----:B------:R-:W-:-:S04]  /*17c0*/  UISETP.NE.U32.AND UP1, UPT, UR11, 0x1, UPT ;  /* 0x000000010b00788c */ /* 0x000fc8000bf25070 */
[----:B------:R-:W-:-:S03]  /*17d0*/  UISETP.NE.U32.AND.EX UP1, UPT, URZ, URZ, UPT, UP1 ;  /* 0x000000ffff00728c */ /* 0x000fc6000bf25110 */
[----:B------:R-:W-:Y:S08]  /*17e0*/  BRA.U !UP2, `(.L_x_6) ;  /* 0x000000010ac87547 */ /* 0x000ff0000b800000 */
[----:B------:R-:W2:Y:S01]  /*17f0*/  LDC.64 R12, c[0x0][0x3a8] ;  /* 0x0000ea00ff0c7b82 */ /* 0x000ea20000000a00 */
[----:B------:R-:W-:Y:S01]  /*1800*/  UIMAD UR14, UR12, UR10, UR8 ;  /* 0x0000000a0c0e72a4 */ /* 0x000fe2000f8e0208 */
[----:B0-----:R-:W-:Y:S01]  /*1810*/  SHF.R.S32.HI R7, RZ, 0x1f, R3 ;  /* 0x0000001fff077819 */ /* 0x001fe20000011403 */
[----:B------:R-:W0:Y:S01]  /*1820*/  LDCU.64 UR16, c[0x0][0x3b0] ;  /* 0x00007600ff1077ac */ /* 0x000e220008000a00 */
[----:B---3--:R-:W-:Y:S02]  /*1830*/  MOV R15, R5 ;  /* 0x00000005000f7202 */ /* 0x008fe40000000f00 */
[----:B------:R-:W-:Y:S01]  /*1840*/  IADD3 R19, P0, PT, R10, UR8, RZ ;  /* 0x000000080a137c10 */ /* 0x000fe2000ff1e0ff */
[----:B------:R-:W-:Y:S01]  /*1850*/  USHF.R.S32.HI UR15, URZ, 0x1f, UR14 ;  /* 0x0000001fff0f7899 */ /* 0x000fe2000801140e */
[----:B------:R-:W3:Y:S02]  /*1860*/  LDCU.128 UR24, c[0x0][0x380] ;  /* 0x00007000ff1877ac */ /* 0x000ee40008000c00 */
[----:B-1----:R-:W-:Y:S01]  /*1870*/  IADD3.X R20, PT, PT, R6, UR9, RZ, P0, !PT ;  /* 0x0000000906147c10 */ /* 0x002fe200087fe4ff */
[----:B------:R-:W1:Y:S01]  /*1880*/  LDCU UR11, c[0x0][0x3a8] ;  /* 0x00007500ff0b77ac */ /* 0x000e620008000800 */
[----:B--2---:R-:W-:-:S04]  /*1890*/  IMAD R14, R7, R12, RZ ;  /* 0x0000000c070e7224 */ /* 0x004fc800078e02ff */
[C---:B------:R-:W-:Y:S02]  /*18a0*/  IMAD R7, R3.reuse, R13, R14 ;  /* 0x0000000d03077224 */ /* 0x040fe400078e020e */
[----:B------:R-:W-:-:S04]  /*18b0*/  IMAD.WIDE.U32 R12, R3, R12, UR14 ;  /* 0x0000000e030c7e25 */ /* 0x000fc8000f8e000c */
[----:B------:R-:W-:Y:S01]  /*18c0*/  IMAD.MOV.U32 R14, RZ, RZ, R2 ;  /* 0x000000ffff0e7224 */ /* 0x000fe200078e0002 */
[----:B------:R-:W-:-:S03]  /*18d0*/  IADD3 R13, PT, PT, R7, R13, RZ ;  /* 0x0000000d070d7210 */ /* 0x000fc60007ffe0ff */
[----:B0-----:R-:W-:-:S04]  /*18e0*/  IMAD.WIDE.U32 R16, R12, UR16, R14 ;  /* 0x000000100c107c25 */ /* 0x001fc8000f8e000e */
[----:B------:R-:W-:Y:S01]  /*18f0*/  IMAD R13, R13, UR16, RZ ;  /* 0x000000100d0d7c24 */ /* 0x000fe2000f8e02ff */
[----:B---3--:R-:W-:-:S03]  /*1900*/  LEA R18, P0, R16, UR24, 0x2 ;  /* 0x0000001810127c11 */ /* 0x008fc6000f8010ff */
[----:B------:R-:W-:Y:S01]  /*1910*/  IMAD R13, R12, UR17, R13 ;  /* 0x000000110c0d7c24 */ /* 0x000fe2000f8e020d */
[----:B------:R-:W-:-:S04]  /*1920*/  LEA R12, P1, R19, UR26, 0x2 ;  /* 0x0000001a130c7c11 */ /* 0x000fc8000f8210ff */
[----:B------:R-:W-:Y:S02]  /*1930*/  IADD3 R17, PT, PT, R17, R13, RZ ;  /* 0x0000000d11117210 */ /* 0x000fe40007ffe0ff */
[----:B------:R-:W-:Y:S02]  /*1940*/  LEA.HI.X R13, R19, UR27, R20, 0x2, P1 ;  /* 0x0000001b130d7c11 */ /* 0x000fe400088f1414 */
[----:B------:R-:W-:-:S03]  /*1950*/  LEA.HI.X R19, R16, UR25, R17, 0x2, P0 ;  /* 0x0000001910137c11 */ /* 0x000fc600080f1411 */
[----:B------:R-:W2:Y:S04]  /*1960*/  LDG.E R20, desc[UR20][R12.64] ;  /* 0x000000140c147981 */ /* 0x000ea8000c1e1900 */
[----:B------:R0:W2:Y:S01]  /*1970*/  LDG.E R21, desc[UR20][R18.64] ;  /* 0x0000001412157981 */ /* 0x0000a2000c1e1900 */
[----:B------:R-:W-:-:S04]  /*1980*/  UIADD3 UR14, UPT, UPT, UR14, 0x1, URZ ;  /* 0x000000010e0e7890 */ /* 0x000fc8000fffe0ff */
[----:B------:R-:W-:Y:S02]  /*1990*/  USHF.R.S32.HI UR9, URZ, 0x1f, UR14 ;  /* 0x0000001fff097899 */ /* 0x000fe4000801140e */
[----:B------:R-:W-:-:S04]  /*19a0*/  IMAD.U32 R16, RZ, RZ, UR14 ;  /* 0x0000000eff107e24 */ /* 0x000fc8000f8e00ff */
[----:B------:R-:W-:Y:S01]  /*19b0*/  MOV R17, UR9 ;  /* 0x0000000900117c02 */ /* 0x000fe20008000f00 */
[----:B------:R-:W-:Y:S02]  /*19c0*/  UIADD3 UR9, UPT, UPT, UR8, 0x1, URZ ;  /* 0x0000000108097890 */ /* 0x000fe4000fffe0ff */
[----:B-1----:R-:W-:-:S05]  /*19d0*/  IMAD.WIDE.U32 R16, R3, UR11, R16 ;  /* 0x0000000b03107c25 */ /* 0x002fca000f8e0010 */
[----:B------:R-:W-:Y:S01]  /*19e0*/  IADD3 R7, PT, PT, R7, R17, RZ ;  /* 0x0000001107077210 */ /* 0x000fe20007ffe0ff */
[----:B------:R-:W-:Y:S01]  /*19f0*/  IMAD.WIDE.U32 R14, R16, UR16, R14 ;  /* 0x00000010100e7c25 */ /* 0x000fe2000f8e000e */
[----:B------:R-:W-:-:S03]  /*1a00*/  IADD3 R17, P0, PT, R10, UR9, RZ ;  /* 0x000000090a117c10 */ /* 0x000fc6000ff1e0ff */
[----:B------:R-:W-:Y:S02]  /*1a10*/  IMAD R7, R7, UR16, RZ ;  /* 0x0000001007077c24 */ /* 0x000fe4000f8e02ff */
[----:B------:R-:W-:Y:S01]  /*1a20*/  IMAD.X R22, RZ, RZ, R6, P0 ;  /* 0x000000ffff167224 */ /* 0x000fe200000e0606 */
[----:B0-----:R-:W-:Y:S01]  /*1a30*/  LEA R18, P0, R14, UR24, 0x2 ;  /* 0x000000180e127c11 */ /* 0x001fe2000f8010ff */
[----:B------:R-:W-:Y:S01]  /*1a40*/  IMAD R7, R16, UR17, R7 ;  /* 0x0000001110077c24 */ /* 0x000fe2000f8e0207 */
[----:B------:R-:W-:-:S04]  /*1a50*/  LEA R16, P1, R17, UR26, 0x2 ;  /* 0x0000001a11107c11 */ /* 0x000fc8000f8210ff */
[----:B------:R-:W-:Y:S02]  /*1a60*/  IADD3 R7, PT, PT, R15, R7, RZ ;  /* 0x000000070f077210 */ /* 0x000fe40007ffe0ff */
[----:B------:R-:W-:Y:S02]  /*1a70*/  LEA.HI.X R17, R17, UR27, R22, 0x2, P1 ;  /* 0x0000001b11117c11 */ /* 0x000fe400088f1416 */
[----:B------:R-:W-:Y:S01]  /*1a80*/  LEA.HI.X R19, R14, UR25, R7, 0x2, P0 ;  /* 0x000000190e137c11 */ /* 0x000fe200080f1407 */
[----:B--2---:R-:W-:-:S05]  /*1a90*/  FADD R21, R21, R20 ;  /* 0x0000001415157221 */ /* 0x004fca0000000000 */
[----:B------:R2:W-:Y:S04]  /*1aa0*/  STG.E desc[UR20][R12.64], R21 ;  /* 0x000000150c007986 */ /* 0x0005e8000c101914 */
[----:B------:R-:W3:Y:S04]  /*1ab0*/  LDG.E R18, desc[UR20][R18.64] ;  /* 0x0000001412127981 */ /* 0x000ee8000c1e1900 */
[----:B------:R-:W3:Y:S01]  /*1ac0*/  LDG.E R7, desc[UR20][R16.64] ;  /* 0x0000001410077981 */ /* 0x000ee2000c1e1900 */
[----:B------:R-:W-:Y:S01]  /*1ad0*/  UIADD3 UR8, UPT, UPT, UR8, 0x2, URZ ;  /* 0x0000000208087890 */ /* 0x000fe2000fffe0ff */
[----:B------:R-:W-:Y:S01]  /*1ae0*/  UMOV UR9, URZ ;  /* 0x000000ff00097c82 */ /* 0x000fe20008000000 */
[----:B---3--:R-:W-:-:S05]  /*1af0*/  FADD R7, R18, R7 ;  /* 0x0000000712077221 */ /* 0x008fca0000000000 */
[----:B------:R2:W-:Y:S05]  /*1b00*/  STG.E desc[UR20][R16.64], R7 ;  /* 0x0000000710007986 */ /* 0x0005ea000c101914 */
.L_x_6:
[----:B------:R-:W-:Y:S05]  /*1b10*/  BRA.U UP1, `(.L_x_4) ;  /* 0x0000000101687547 */ /* 0x000fea000b800000 */
[----:B0--3--:R-:W0:Y:S01]  /*1b20*/  LDC.64 R14, c[0x0][0x3a8] ;  /* 0x0000ea00ff0e7b82 */ /* 0x009e220000000a00 */
[----:B------:R-:W-:Y:S01]  /*1b30*/  UIMAD UR10, UR12, UR10, UR8 ;  /* 0x0000000a0c0a72a4 */ /* 0x000fe2000f8e0208 */
[----:B--2---:R-:W-:Y:S01]  /*1b40*/  SHF.R.S32.HI R7, RZ, 0x1f, R3 ;  /* 0x0000001fff077819 */ /* 0x004fe20000011403 */
[----:B------:R-:W2:Y:S01]  /*1b50*/  LDCU.64 UR12, c[0x0][0x3b0] ;  /* 0x00007600ff0c77ac */ /* 0x000ea20008000a00 */
[----:B------:R-:W-:Y:S01]  /*1b60*/  MOV R11, R5 ;  /* 0x00000005000b7202 */ /* 0x000fe20000000f00 */
[----:B------:R-:W-:Y:S01]  /*1b70*/  USHF.R.S32.HI UR11, URZ, 0x1f, UR10 ;  /* 0x0000001fff0b7899 */ /* 0x000fe2000801140a */
[----:B------:R-:W3:Y:S01]  /*1b80*/  LDCU.128 UR16, c[0x0][0x380] ;  /* 0x00007000ff1077ac */ /* 0x000ee20008000c00 */
[----:B0-----:R-:W-:-:S04]  /*1b90*/  IMAD R12, R7, R14, RZ ;  /* 0x0000000e070c7224 */ /* 0x001fc800078e02ff */
[C---:B------:R-:W-:Y:S02]  /*1ba0*/  IMAD R7, R3.reuse, R15, R12 ;  /* 0x0000000f03077224 */ /* 0x040fe400078e020c */
[----:B------:R-:W-:-:S05]  /*1bb0*/  IMAD.WIDE.U32 R14, R3, R14, UR10 ;  /* 0x0000000a030e7e25 */ /* 0x000fca000f8e000e */
[----:B------:R-:W-:-:S05]  /*1bc0*/  IADD3 R7, PT, PT, R7, R15, RZ ;  /* 0x0000000f07077210 */ /* 0x000fca0007ffe0ff */
[----:B--2---:R-:W-:Y:S01]  /*1bd0*/  IMAD R15, R7, UR12, RZ ;  /* 0x0000000c070f7c24 */ /* 0x004fe2000f8e02ff */
[----:B------:R-:W-:Y:S01]  /*1be0*/  IADD3 R7, P0, PT, R10, UR8, RZ ;  /* 0x000000080a077c10 */ /* 0x000fe2000ff1e0ff */
[----:B------:R-:W-:Y:S02]  /*1bf0*/  IMAD.MOV.U32 R10, RZ, RZ, R2 ;  /* 0x000000ffff0a7224 */ /* 0x000fe400078e0002 */
[C---:B------:R-:W-:Y:S02]  /*1c00*/  IMAD R15, R14.reuse, UR13, R15 ;  /* 0x0000000d0e0f7c24 */ /* 0x040fe4000f8e020f */
[----:B------:R-:W-:Y:S01]  /*1c10*/  IMAD.WIDE.U32 R12, R14, UR12, R10 ;  /* 0x0000000c0e0c7c25 */ /* 0x000fe2000f8e000a */
[----:B---3--:R-:W-:Y:S02]  /*1c20*/  LEA R10, P1, R7, UR18, 0x2 ;  /* 0x00000012070a7c11 */ /* 0x008fe4000f8210ff */
[----:B-1----:R-:W-:Y:S02]  /*1c30*/  IADD3.X R14, PT, PT, R6, UR9, RZ, P0, !PT ;  /* 0x00000009060e7c10 */ /* 0x002fe400087fe4ff */
[----:B------:R-:W-:-:S02]  /*1c40*/  LEA R6, P0, R12, UR16, 0x2 ;  /* 0x000000100c067c11 */ /* 0x000fc4000f8010ff */
[----:B------:R-:W-:Y:S02]  /*1c50*/  IADD3 R13, PT, PT, R13, R15, RZ ;  /* 0x0000000f0d0d7210 */ /* 0x000fe40007ffe0ff */
[----:B------:R-:W-:Y:S02]  /*1c60*/  LEA.HI.X R11, R7, UR19, R14, 0x2, P1 ;  /* 0x00000013070b7c11 */ /* 0x000fe400088f140e */
[----:B------:R-:W-:-:S03]  /*1c70*/  LEA.HI.X R7, R12, UR17, R13, 0x2, P0 ;  /* 0x000000110c077c11 */ /* 0x000fc600080f140d */
[----:B------:R-:W2:Y:S04]  /*1c80*/  LDG.E R13, desc[UR20][R10.64] ;  /* 0x000000140a0d7981 */ /* 0x000ea8000c1e1900 */
[----:B------:R-:W2:Y:S02]  /*1c90*/  LDG.E R6, desc[UR20][R6.64] ;  /* 0x0000001406067981 */ /* 0x000ea4000c1e1900 */
[----:B--2---:R-:W-:-:S05]  /*1ca0*/  FADD R13, R6, R13 ;  /* 0x0000000d060d7221 */ /* 0x004fca0000000000 */
[----:B------:R4:W-:Y:S02]  /*1cb0*/  STG.E desc[UR20][R10.64], R13 ;  /* 0x0000000d0a007986 */ /* 0x0009e4000c101914 */
.L_x_4:
[----:B------:R-:W-:Y:S05]  /*1cc0*/  BRA.U !UP0, `(.L_x_7) ;  /* 0xffffffe908507547 */ /* 0x000fea000b83ffff */
[----:B------:R-:W5:Y:S01]  /*1cd0*/  LDCU.64 UR6, c[0x0][0x3b0] ;  /* 0x00007600ff0677ac */ /* 0x000f620008000a00 */
[----:B------:R-:W-:-:S05]  /*1ce0*/  IADD3 R2, P0, PT, R2, 0x1, RZ ;  /* 0x0000000102027810 */ /* 0x000fca0007f1e0ff */
[----:B------:R-:W-:Y:S01]  /*1cf0*/  IMAD.X R5, RZ, RZ, R5, P0 ;  /* 0x000000ffff057224 */ /* 0x000fe200000e0605 */
[----:B-----5:R-:W-:-:S04]  /*1d00*/  ISETP.GE.U32.AND P0, PT, R2, UR6, PT ;  /* 0x0000000602007c0c */ /* 0x020fc8000bf06070 */
[----:B------:R-:W-:-:S13]  /*1d10*/  ISETP.GE.U32.AND.EX P0, PT, R5, UR7, PT, P0 ;  /* 0x0000000705007c0c */ /* 0x000fda000bf06100 */
[----:B------:R-:W-:Y:S05]  /*1d20*/  @!P0 BRA `(.L_x_8) ;  /* 0xffffffe400a88947 */ /* 0x000fea000383ffff */
[----:B------:R-:W5:Y:S01]  /*1d30*/  LDCU.64 UR6, c[0x0][0x390] ;  /* 0x00007200ff0677ac */ /* 0x000f620008000a00 */
[----:B------:R-:W-:-:S04]  /*1d40*/  UIADD3 UR4, UP0, UPT, UR4, 0x1, URZ ;  /* 0x0000000104047890 */ /* 0x000fc8000ff1e0ff */
[----:B------:R-:W-:Y:S02]  /*1d50*/  UIADD3.X UR5, UPT, UPT, URZ, UR5, URZ, UP0, !UPT ;  /* 0x00000005ff057290 */ /* 0x000fe400087fe4ff */
[----:B-----5:R-:W-:-:S04]  /*1d60*/  UISETP.GE.U32.AND UP0, UPT, UR4, UR6, UPT ;  /* 0x000000060400728c */ /* 0x020fc8000bf06070 */
[----:B------:R-:W-:-:S09]  /*1d70*/  UISETP.GE.U32.AND.EX UP0, UPT, UR5, UR7, UPT, UP0 ;  /* 0x000000070500728c */ /* 0x000fd2000bf06100 */
[----:B------:R-:W-:Y:S05]  /*1d80*/  BRA.U !UP0, `(.L_x_9) ;  /* 0xffffffe508887547 */ /* 0x000fea000b83ffff */
[----:B-1----:R-:W-:Y:S05]  /*1d90*/  EXIT ;  /* 0x000000000000794d */ /* 0x002fea0003800000 */
        .weak           $__internal_0_$__cuda_sm20_div_u64
        .type           $__internal_0_$__cuda_sm20_div_u64,@function
        .size           $__internal_0_$__cuda_sm20_div_u64,(.L_x_24 - $__internal_0_$__cuda_sm20_div_u64)
$__internal_0_$__cuda_sm20_div_u64:
[----:B------:R-:W0:Y:S01]  /*1da0*/  LDCU.64 UR8, c[0x0][0x3d0] ;  /* 0x00007a00ff0877ac */ /* 0x000e220008000a00 */
[----:B------:R-:W1:Y:S01]  /*1db0*/  LDC.64 R4, c[0x0][0x3d0] ;  /* 0x0000f400ff047b82 */ /* 0x000e620000000a00 */
[----:B0-----:R-:W0:Y:S08]  /*1dc0*/  I2F.U64.RP R2, UR8 ;  /* 0x0000000800027d12 */ /* 0x001e300008309000 */
[----:B0-----:R-:W0:Y:S02]  /*1dd0*/  MUFU.RCP R2, R2 ;  /* 0x0000000200027308 */ /* 0x001e240000001000 */
[----:B0-----:R-:W-:-:S06]  /*1de0*/  IADD3 R6, PT, PT, R2, 0x1ffffffe, RZ ;  /* 0x1ffffffe02067810 */ /* 0x001fcc0007ffe0ff */
[----:B------:R-:W1:Y:S02]  /*1df0*/  F2I.U64.TRUNC R6, R6 ;  /* 0x0000000600067311 */ /* 0x000e64000020d800 */
[----:B-1----:R-:W-:-:S04]  /*1e00*/  IMAD.WIDE.U32 R8, R6, R4, RZ ;  /* 0x0000000406087225 */ /* 0x002fc800078e00ff */
[----:B------:R-:W-:Y:S01]  /*1e10*/  IMAD R9, R6, R5, R9 ;  /* 0x0000000506097224 */ /* 0x000fe200078e0209 */
[----:B------:R-:W-:-:S03]  /*1e20*/  IADD3 R11, P0, PT, RZ, -R8, RZ ;  /* 0x80000008ff0b7210 */ /* 0x000fc60007f1e0ff */
[----:B------:R-:W-:Y:S02]  /*1e30*/  IMAD R9, R7, R4, R9 ;  /* 0x0000000407097224 */ /* 0x000fe400078e0209 */
[----:B------:R-:W-:-:S03]  /*1e40*/  IMAD.HI.U32 R8, R6, R11, RZ ;  /* 0x0000000b06087227 */ /* 0x000fc600078e00ff */
[----:B------:R-:W-:Y:S01]  /*1e50*/  IADD3.X R13, PT, PT, RZ, ~R9, RZ, P0, !PT ;  /* 0x80000009ff0d7210 */ /* 0x000fe200007fe4ff */
[----:B------:R-:W-:-:S04]  /*1e60*/  IMAD.MOV.U32 R9, RZ, RZ, R6 ;  /* 0x000000ffff097224 */ /* 0x000fc800078e0006 */
[----:B------:R-:W-:-:S04]  /*1e70*/  IMAD.WIDE.U32 R8, P0, R6, R13, R8 ;  /* 0x0000000d06087225 */ /* 0x000fc80007800008 */
[C---:B------:R-:W-:Y:S02]  /*1e80*/  IMAD R15, R7.reuse, R13, RZ ;  /* 0x0000000d070f7224 */ /* 0x040fe400078e02ff */
[----:B------:R-:W-:-:S04]  /*1e90*/  IMAD.HI.U32 R8, P1, R7, R11, R8 ;  /* 0x0000000b07087227 */ /* 0x000fc80007820008 */
[----:B------:R-:W-:Y:S01]  /*1ea0*/  IMAD.HI.U32 R13, R7, R13, RZ ;  /* 0x0000000d070d7227 */ /* 0x000fe200078e00ff */
[----:B------:R-:W-:-:S04]  /*1eb0*/  IADD3 R9, P2, PT, R15, R8, RZ ;  /* 0x000000080f097210 */ /* 0x000fc80007f5e0ff */
[----:B------:R-:W-:Y:S01]  /*1ec0*/  IADD3.X R2, PT, PT, R13, R7, RZ, P0, !PT ;  /* 0x000000070d027210 */ /* 0x000fe200007fe4ff */
[----:B------:R-:W-:-:S03]  /*1ed0*/  IMAD.WIDE.U32 R6, R9, R4, RZ ;  /* 0x0000000409067225 */ /* 0x000fc600078e00ff */
[----:B------:R-:W-:Y:S01]  /*1ee0*/  IADD3.X R11, PT, PT, RZ, RZ, R2, P2, P1 ;  /* 0x000000ffff0b7210 */ /* 0x000fe200017e2402 */
[----:B------:R-:W-:Y:S01]  /*1ef0*/  IMAD R2, R9, R5, R7 ;  /* 0x0000000509027224 */ /* 0x000fe200078e0207 */
[----:B------:R-:W-:-:S03]  /*1f00*/  IADD3 R7, P0, PT, RZ, -R6, RZ ;  /* 0x80000006ff077210 */ /* 0x000fc60007f1e0ff */
[----:B------:R-:W-:Y:S02]  /*1f10*/  IMAD R2, R11, R4, R2 ;  /* 0x000000040b027224 */ /* 0x000fe400078e0202 */
[----:B------:R-:W-:-:S03]  /*1f20*/  IMAD.HI.U32 R8, R9, R7, RZ ;  /* 0x0000000709087227 */ /* 0x000fc600078e00ff */
[----:B------:R-:W-:-:S05]  /*1f30*/  IADD3.X R2, PT, PT, RZ, ~R2, RZ, P0, !PT ;  /* 0x80000002ff027210 */ /* 0x000fca00007fe4ff */
[----:B------:R-:W-:-:S04]  /*1f40*/  IMAD.WIDE.U32 R8, P0, R9, R2, R8 ;  /* 0x0000000209087225 */ /* 0x000fc80007800008 */
[C---:B------:R-:W-:Y:S02]  /*1f50*/  IMAD R6, R11.reuse, R2, RZ ;  /* 0x000000020b067224 */ /* 0x040fe400078e02ff */
[----:B------:R-:W-:-:S04]  /*1f60*/  IMAD.HI.U32 R9, P1, R11, R7, R8 ;  /* 0x000000070b097227 */ /* 0x000fc80007820008 */
[----:B------:R-:W-:Y:S02]  /*1f70*/  HFMA2 R7, -RZ, RZ, 0, 0 ;  /* 0x00000000ff077431 */ /* 0x000fe400000001ff */
[----:B------:R-:W-:Y:S01]  /*1f80*/  IMAD.HI.U32 R2, R11, R2, RZ ;  /* 0x000000020b027227 */ /* 0x000fe200078e00ff */
[----:B------:R-:W-:-:S03]  /*1f90*/  IADD3 R9, P2, PT, R6, R9, RZ ;  /* 0x0000000906097210 */ /* 0x000fc60007f5e0ff */
[----:B------:R-:W-:Y:S02]  /*1fa0*/  IMAD.X R11, R2, 0x1, R11, P0 ;  /* 0x00000001020b7824 */ /* 0x000fe400000e060b */
[----:B------:R-:W-:-:S03]  /*1fb0*/  IMAD.HI.U32 R6, R9, UR5, RZ ;  /* 0x0000000509067c27 */ /* 0x000fc6000f8e00ff */
[----:B------:R-:W-:Y:S01]  /*1fc0*/  IADD3.X R11, PT, PT, RZ, RZ, R11, P2, P1 ;  /* 0x000000ffff0b7210 */ /* 0x000fe200017e240b */
[----:B------:R-:W-:-:S04]  /*1fd0*/  IMAD.WIDE.U32 R6, R9, UR6, R6 ;  /* 0x0000000609067c25 */ /* 0x000fc8000f8e0006 */
[C---:B------:R-:W-:Y:S02]  /*1fe0*/  IMAD R9, R11.reuse, UR6, RZ ;  /* 0x000000060b097c24 */ /* 0x040fe4000f8e02ff */
[----:B------:R-:W-:-:S04]  /*1ff0*/  IMAD.HI.U32 R6, P0, R11, UR5, R6 ;  /* 0x000000050b067c27 */ /* 0x000fc8000f800006 */
[----:B------:R-:W-:Y:S01]  /*2000*/  IMAD.HI.U32 R2, R11, UR6, RZ ;  /* 0x000000060b027c27 */ /* 0x000fe2000f8e00ff */
[----:B------:R-:W-:-:S04]  /*2010*/  IADD3 R9, P1, PT, R9, R6, RZ ;  /* 0x0000000609097210 */ /* 0x000fc80007f3e0ff */
[----:B------:R-:W-:Y:S01]  /*2020*/  IADD3.X R2, PT, PT, R2, RZ, RZ, P0, !PT ;  /* 0x000000ff02027210 */ /* 0x000fe200007fe4ff */
[----:B------:R-:W-:-:S04]  /*2030*/  IMAD.WIDE.U32 R6, R9, R4, RZ ;  /* 0x0000000409067225 */ /* 0x000fc800078e00ff */
[----:B------:R-:W-:Y:S01]  /*2040*/  IMAD.X R11, RZ, RZ, R2, P1 ;  /* 0x000000ffff0b7224 */ /* 0x000fe200008e0602 */
[----:B------:R-:W-:Y:S01]  /*2050*/  IADD3 R13, P1, PT, -R6, UR5, RZ ;  /* 0x00000005060d7c10 */ /* 0x000fe2000ff3e1ff */
[----:B------:R-:W-:-:S03]  /*2060*/  IMAD R2, R9, R5, R7 ;  /* 0x0000000509027224 */ /* 0x000fc600078e0207 */
[-C--:B------:R-:W-:Y:S01]  /*2070*/  ISETP.GE.U32.AND P0, PT, R13, R4.reuse, PT ;  /* 0x000000040d00720c */ /* 0x080fe20003f06070 */
[----:B------:R-:W-:-:S05]  /*2080*/  IMAD R2, R11, R4, R2 ;  /* 0x000000040b027224 */ /* 0x000fca00078e0202 */
[----:B------:R-:W-:Y:S02]  /*2090*/  IADD3.X R8, PT, PT, ~R2, UR6, RZ, P1, !PT ;  /* 0x0000000602087c10 */ /* 0x000fe40008ffe5ff */
[----:B------:R-:W-:Y:S02]  /*20a0*/  IADD3 R7, P1, PT, R13, -R4, RZ ;  /* 0x800000040d077210 */ /* 0x000fe40007f3e0ff */
[CC--:B------:R-:W-:Y:S02]  /*20b0*/  ISETP.GE.U32.AND.EX P0, PT, R8.reuse, R5.reuse, PT, P0 ;  /* 0x000000050800720c */ /* 0x0c0fe40003f06100 */
[----:B------:R-:W-:Y:S02]  /*20c0*/  IADD3.X R6, PT, PT, R8, ~R5, RZ, P1, !PT ;  /* 0x8000000508067210 */ /* 0x000fe40000ffe4ff */
[----:B------:R-:W-:Y:S02]  /*20d0*/  IADD3 R2, PT, PT, R9, 0x1, RZ ;  /* 0x0000000109027810 */ /* 0x000fe40007ffe0ff */
[----:B------:R-:W-:-:S02]  /*20e0*/  SEL R7, R7, R13, P0 ;  /* 0x0000000d07077207 */ /* 0x000fc40000000000 */
[----:B------:R-:W-:Y:S02]  /*20f0*/  SEL R6, R6, R8, P0 ;  /* 0x0000000806067207 */ /* 0x000fe40000000000 */
[----:B------:R-:W-:Y:S02]  /*2100*/  SEL R9, R2, R9, P0 ;  /* 0x0000000902097207 */ /* 0x000fe40000000000 */
[----:B------:R-:W-:Y:S02]  /*2110*/  ISETP.GE.U32.AND P0, PT, R7, R4, PT ;  /* 0x000000040700720c */ /* 0x000fe40003f06070 */
[----:B------:R-:W-:Y:S01]  /*2120*/  ISETP.NE.U32.AND P1, PT, R4, RZ, PT ;  /* 0x000000ff0400720c */ /* 0x000fe20003f25070 */
[----:B------:R-:W-:Y:S01]  /*2130*/  VIADD R2, R9, 0x1 ;  /* 0x0000000109027836 */ /* 0x000fe20000000000 */
[----:B------:R-:W-:Y:S02]  /*2140*/  ISETP.GE.U32.AND.EX P0, PT, R6, R5, PT, P0 ;  /* 0x000000050600720c */ /* 0x000fe40003f06100 */
[----:B------:R-:W-:Y:S01]  /*2150*/  ISETP.NE.AND.EX P1, PT, R5, RZ, PT, P1 ;  /* 0x000000ff0500720c */ /* 0x000fe20003f25310 */
[----:B------:R-:W-:Y:S01]  /*2160*/  HFMA2 R5, -RZ, RZ, 0, 0 ;  /* 0x00000000ff057431 */ /* 0x000fe200000001ff */
[----:B------:R-:W-:-:S02]  /*2170*/  MOV R4, R0 ;  /* 0x0000000000047202 */ /* 0x000fc40000000f00 */
[----:B------:R-:W-:-:S04]  /*2180*/  SEL R2, R2, R9, P0 ;  /* 0x0000000902027207 */ /* 0x000fc80000000000 */
[----:B------:R-:W-:Y:S01]  /*2190*/  SEL R2, R2, 0xffffffff, P1 ;  /* 0xffffffff02027807 */ /* 0x000fe20000800000 */
[----:B------:R-:W-:Y:S06]  /*21a0*/  RET.REL.NODEC R4 `(_Z13col2im_kernelPfS_mmmmmmmmm) ;  /* 0xffffffdc04947950 */ /* 0x000fec0003c3ffff */
.L_x_10:
[----:B------:R-:W-:-:S00]  /*21b0*/  BRA `(.L_x_10) ;  /* 0xfffffffc00fc7947 */ /* 0x000fc0000383ffff */
[----:B------:R-:W-:-:S00]  /*21c0*/  NOP ;  /* 0x0000000000007918 */ /* 0x000fc00000000000 */
        /* <DEDUP_REMOVED lines=11> */
.L_x_24:


//--------------------- .text._Z13im2col_kernelPfS_mmmmmmm --------------------------
	.section	.text._Z13im2col_kernelPfS_mmmmmmm,"ax",@progbits
	.align	128
        .global         _Z13im2col_kernelPfS_mmmmmmm
        .type           _Z13im2col_kernelPfS_mmmmmmm,@function
        .size           _Z13im2col_kernelPfS_mmmmmmm,(.L_x_25 - _Z13im2col_kernelPfS_mmmmmmm)
        .other          _Z13im2col_kernelPfS_mmmmmmm,@"STO_CUDA_ENTRY STV_DEFAULT"
_Z13im2col_kernelPfS_mmmmmmm:
.text._Z13im2col_kernelPfS_mmmmmmm:
[----:B------:R-:W-:Y:S01]  /*0000*/  LDC R1, c[0x0][0x37c] ;  /* 0x0000df00ff017b82 */ /* 0x000fe20000000800 */
[----:B------:R-:W0:Y:S01]  /*0010*/  LDCU.64 UR4, c[0x0][0x3a0] ;  /* 0x00007400ff0477ac */ /* 0x000e220008000a00 */
[----:B------:R-:W0:Y:S01]  /*0020*/  LDCU.64 UR8, c[0x0][0x390] ;  /* 0x00007200ff0877ac */ /* 0x000e220008000a00 */
[----:B------:R-:W1:Y:S01]  /*0030*/  LDCU UR6, c[0x0][0x3b4] ;  /* 0x00007680ff0677ac */ /* 0x000e620008000800 */
[----:B------:R-:W2:Y:S01]  /*0040*/  LDCU.64 UR24, c[0x0][0x358] ;  /* 0x00006b00ff1877ac */ /* 0x000ea20008000a00 */
[----:B0-----:R-:W-:-:S04]  /*0050*/  UIADD3 UR7, UP0, UPT, UR4, -UR8, URZ ;  /* 0x8000000804077290 */ /* 0x001fc8000ff1e0ff */
[----:B------:R-:W-:Y:S01]  /*0060*/  UIADD3.X UR8, UPT, UPT, UR5, ~UR9, URZ, UP0, !UPT ;  /* 0x8000000905087290 */ /* 0x000fe200087fe4ff */
[----:B------:R-:W0:Y:S03]  /*0070*/  LDCU.64 UR4, c[0x0][0x3b0] ;  /* 0x00007600ff0477ac */ /* 0x000e260008000a00 */
[----:B-1----:R-:W-:-:S04]  /*0080*/  ULOP3.LUT UR6, UR8, UR6, URZ, 0xfc, !UPT ;  /* 0x0000000608067292 */ /* 0x002fc8000f8efcff */
[----:B------:R-:W-:-:S09]  /*0090*/  UISETP.NE.U32.AND UP0, UPT, UR6, URZ, UPT ;  /* 0x000000ff0600728c */ /* 0x000fd2000bf05070 */
[----:B--2---:R-:W-:Y:S05]  /*00a0*/  BRA.U UP0, `(.L_x_11) ;  /* 0x0000000100507547 */ /* 0x004fea000b800000 */
[----:B------:R-:W1:Y:S02]  /*00b0*/  LDC R5, c[0x0][0x3b0] ;  /* 0x0000ec00ff057b82 */ /* 0x000e640000000800 */
[----:B-1----:R-:W1:Y:S01]  /*00c0*/  I2F.U32.RP R0, R5 ;  /* 0x0000000500007306 */ /* 0x002e620000209000 */
[----:B------:R-:W-:-:S07]  /*00d0*/  ISETP.NE.U32.AND P2, PT, R5, RZ, PT ;  /* 0x000000ff0500720c */ /* 0x000fce0003f45070 */
[----:B-1----:R-:W1:Y:S02]  /*00e0*/  MUFU.RCP R0, R0 ;  /* 0x0000000000007308 */ /* 0x002e640000001000 */
[----:B-1----:R-:W-:-:S06]  /*00f0*/  VIADD R2, R0, 0xffffffe ;  /* 0x0ffffffe00027836 */ /* 0x002fcc0000000000 */
[----:B------:R1:W2:Y:S02]  /*0100*/  F2I.FTZ.U32.TRUNC.NTZ R3, R2 ;  /* 0x0000000200037305 */ /* 0x0002a4000021f000 */
[----:B-1----:R-:W-:Y:S02]  /*0110*/  IMAD.MOV.U32 R2, RZ, RZ, RZ ;  /* 0x000000ffff027224 */ /* 0x002fe400078e00ff */
[----:B--2---:R-:W-:-:S04]  /*0120*/  IMAD.MOV R4, RZ, RZ, -R3 ;  /* 0x000000ffff047224 */ /* 0x004fc800078e0a03 */
[----:B------:R-:W-:-:S04]  /*0130*/  IMAD R7, R4, R5, RZ ;  /* 0x0000000504077224 */ /* 0x000fc800078e02ff */
[----:B------:R-:W-:-:S06]  /*0140*/  IMAD.HI.U32 R3, R3, R7, R2 ;  /* 0x0000000703037227 */ /* 0x000fcc00078e0002 */
[----:B------:R-:W-:-:S04]  /*0150*/  IMAD.HI.U32 R3, R3, UR7, RZ ;  /* 0x0000000703037c27 */ /* 0x000fc8000f8e00ff */
[----:B------:R-:W-:-:S04]  /*0160*/  IMAD.MOV R4, RZ, RZ, -R3 ;  /* 0x000000ffff047224 */ /* 0x000fc800078e0a03 */
[----:B------:R-:W-:-:S05]  /*0170*/  IMAD R4, R5, R4, UR7 ;  /* 0x0000000705047e24 */ /* 0x000fca000f8e0204 */
[----:B------:R-:W-:-:S13]  /*0180*/  ISETP.GE.U32.AND P0, PT, R4, R5, PT ;  /* 0x000000050400720c */ /* 0x000fda0003f06070 */
[----:B------:R-:W-:Y:S02]  /*0190*/  @P0 IMAD.IADD R4, R4, 0x1, -R5 ;  /* 0x0000000104040824 */ /* 0x000fe400078e0a05 */
[----:B------:R-:W-:-:S03]  /*01a0*/  @P0 VIADD R3, R3, 0x1 ;  /* 0x0000000103030836 */ /* 0x000fc60000000000 */
[----:B------:R-:W-:-:S13]  /*01b0*/  ISETP.GE.U32.AND P1, PT, R4, R5, PT ;  /* 0x000000050400720c */ /* 0x000fda0003f26070 */
[----:B------:R-:W-:Y:S01]  /*01c0*/  @P1 VIADD R3, R3, 0x1 ;  /* 0x0000000103031836 */ /* 0x000fe20000000000 */
[----:B------:R-:W-:Y:S01]  /*01d0*/  @!P2 LOP3.LUT R3, RZ, R5, RZ, 0x33, !PT ;  /* 0x00000005ff03a212 */ /* 0x000fe200078e33ff */
[----:B------:R-:W-:Y:S06]  /*01e0*/  BRA `(.L_x_12) ;  /* 0x0000000000107947 */ /* 0x000fec0003800000 */
.L_x_11:
[----:B------:R-:W-:Y:S01]  /*01f0*/  IMAD.U32 R3, RZ, RZ, UR7 ;  /* 0x00000007ff037e24 */ /* 0x000fe2000f8e00ff */
[----:B------:R-:W-:Y:S01]  /*0200*/  MOV R0, 0x230 ;  /* 0x0000023000007802 */ /* 0x000fe20000000f00 */
[----:B------:R-:W-:-:S07]  /*0210*/  IMAD.U32 R4, RZ, RZ, UR8 ;  /* 0x00000008ff047e24 */ /* 0x000fce000f8e00ff */
[----:B0-----:R-:W-:Y:S05]  /*0220*/  CALL.REL.NOINC `($__internal_1_$__cuda_sm20_div_u64) ;  /* 0x0000002000307944 */ /* 0x001fea0003c00000 */
.L_x_12:
[----:B------:R-:W1:Y:S01]  /*0230*/  LDC.64 R6, c[0x0][0x3a8] ;  /* 0x0000ea00ff067b82 */ /* 0x000e620000000a00 */
[----:B------:R-:W2:Y:S01]  /*0240*/  LDCU UR6, c[0x0][0x3b4] ;  /* 0x00007680ff0677ac */ /* 0x000ea20008000800 */
[----:B------:R-:W-:-:S06]  /*0250*/  VIADD R2, R3, 0x1 ;  /* 0x0000000103027836 */ /* 0x000fcc0000000000 */
[----:B------:R-:W1:Y:S02]  /*0260*/  LDC.64 R4, c[0x0][0x398] ;  /* 0x0000e600ff047b82 */ /* 0x000e640000000a00 */
[----:B-1----:R-:W-:-:S05]  /*0270*/  IADD3 R6, P0, PT, R6, -R4, RZ ;  /* 0x8000000406067210 */ /* 0x002fca0007f1e0ff */
[----:B------:R-:W-:-:S05]  /*0280*/  IMAD.X R4, R7, 0x1, ~R5, P0 ;  /* 0x0000000107047824 */ /* 0x000fca00000e0e05 */
[----:B--2---:R-:W-:-:S04]  /*0290*/  LOP3.LUT R0, R4, UR6, RZ, 0xfc, !PT ;  /* 0x0000000604007c12 */ /* 0x004fc8000f8efcff */
[----:B------:R-:W-:-:S13]  /*02a0*/  ISETP.NE.U32.AND P0, PT, R0, RZ, PT ;  /* 0x000000ff0000720c */ /* 0x000fda0003f05070 */
[----:B------:R-:W-:Y:S05]  /*02b0*/  @P0 BRA `(.L_x_13) ;  /* 0x0000000000540947 */ /* 0x000fea0003800000 */
        /* <DEDUP_REMOVED lines=10> */
[----:B------:R-:W-:-:S04]  /*0360*/  IMAD.HI.U32 R0, R3, R6, RZ ;  /* 0x0000000603007227 */ /* 0x000fc800078e00ff */
[----:B------:R-:W-:-:S04]  /*0370*/  IMAD.MOV R3, RZ, RZ, -R0 ;  /* 0x000000ffff037224 */ /* 0x000fc800078e0a00 */
[----:B------:R-:W-:-:S05]  /*0380*/  IMAD R3, R8, R3, R6 ;  /* 0x0000000308037224 */ /* 0x000fca00078e0206 */
[----:B------:R-:W-:-:S13]  /*0390*/  ISETP.GE.U32.AND P0, PT, R3, R8, PT ;  /* 0x000000080300720c */ /* 0x000fda0003f06070 */
[----:B------:R-:W-:Y:S02]  /*03a0*/  @P0 IMAD.IADD R3, R3, 0x1, -R8 ;  /* 0x0000000103030824 */ /* 0x000fe400078e0a08 */
[----:B------:R-:W-:-:S03]  /*03b0*/  @P0 VIADD R0, R0, 0x1 ;  /* 0x0000000100000836 */ /* 0x000fc60000000000 */
[----:B------:R-:W-:-:S13]  /*03c0*/  ISETP.GE.U32.AND P1, PT, R3, R8, PT ;  /* 0x000000080300720c */ /* 0x000fda0003f26070 */
[----:B------:R-:W-:Y:S01]  /*03d0*/  @P1 VIADD R0, R0, 0x1 ;  /* 0x0000000100001836 */ /* 0x000fe20000000000 */
[----:B------:R-:W-:-:S05]  /*03e0*/  @!P2 LOP3.LUT R0, RZ, R8, RZ, 0x33, !PT ;  /* 0x00000008ff00a212 */ /* 0x000fca00078e33ff */
[----:B------:R-:W-:Y:S01]  /*03f0*/  IMAD.MOV.U32 R9, RZ, RZ, R0 ;  /* 0x000000ffff097224 */ /* 0x000fe200078e0000 */
[----:B------:R-:W-:Y:S06]  /*0400*/  BRA `(.L_x_14) ;  /* 0x0000000000107947 */ /* 0x000fec0003800000 */
.L_x_13:
[----:B------:R-:W-:Y:S01]  /*0410*/  IMAD.MOV.U32 R3, RZ, RZ, R6 ;  /* 0x000000ffff037224 */ /* 0x000fe200078e0006 */
[----:B------:R-:W-:-:S07]  /*0420*/  MOV R0, 0x440 ;  /* 0x0000044000007802 */ /* 0x000fce0000000f00 */
[----:B0-----:R-:W-:Y:S05]  /*0430*/  CALL.REL.NOINC `($__internal_1_$__cuda_sm20_div_u64) ;  /* 0x0000001c00ac7944 */ /* 0x001fea0003c00000 */
[----:B------:R-:W-:-:S07]  /*0440*/  IMAD.MOV.U32 R9, RZ, RZ, R3 ;  /* 0x000000ffff097224 */ /* 0x000fce00078e0003 */
.L_x_14:
[----:B------:R-:W-:Y:S01]  /*0450*/  IMAD R0, R2, R9, R2 ;  /* 0x0000000902007224 */ /* 0x000fe200078e0202 */
[----:B------:R-:W1:Y:S01]  /*0460*/  S2R R11, SR_CTAID.X ;  /* 0x00000000000b7919 */ /* 0x000e620000002500 */
[----:B0-----:R-:W1:Y:S03]  /*0470*/  LDCU UR4, c[0x0][0x360] ;  /* 0x00006c00ff0477ac */ /* 0x001e660008000800 */
[-C--:B------:R-:W-:Y:S01]  /*0480*/  IABS R7, R0.reuse ;  /* 0x0000000000077213 */ /* 0x080fe20000000000 */
[----:B------:R-:W1:Y:S03]  /*0490*/  S2R R6, SR_TID.X ;  /* 0x0000000000067919 */ /* 0x000e660000002100 */
[----:B------:R-:W0:Y:S08]  /*04a0*/  I2F.RP R3, R7 ;  /* 0x0000000700037306 */ /* 0x000e300000209400 */
[----:B0-----:R-:W0:Y:S01]  /*04b0*/  MUFU.RCP R3, R3 ;  /* 0x0000000300037308 */ /* 0x001e220000001000 */
[----:B-1----:R-:W-:Y:S01]  /*04c0*/  IMAD R11, R11, UR4, R6 ;  /* 0x000000040b0b7c24 */ /* 0x002fe2000f8e0206 */
[----:B------:R-:W-:Y:S01]  /*04d0*/  IABS R6, R0 ;  /* 0x0000000000067213 */ /* 0x000fe20000000000 */
[----:B------:R-:W1:Y:S01]  /*04e0*/  LDCU.64 UR4, c[0x0][0x3b8] ;  /* 0x00007700ff0477ac */ /* 0x000e620008000a00 */
[----:B0-----:R-:W-:-:S02]  /*04f0*/  VIADD R4, R3, 0xffffffe ;  /* 0x0ffffffe03047836 */ /* 0x001fc40000000000 */
[----:B------:R-:W-:Y:S01]  /*0500*/  IABS R3, R11 ;  /* 0x0000000b00037213 */ /* 0x000fe20000000000 */
[----:B------:R-:W-:Y:S01]  /*0510*/  IMAD.MOV R6, RZ, RZ, -R6 ;  /* 0x000000ffff067224 */ /* 0x000fe200078e0a06 */
[----:B------:R0:W2:Y:S02]  /*0520*/  F2I.FTZ.U32.TRUNC.NTZ R5, R4 ;  /* 0x0000000400057305 */ /* 0x0000a4000021f000 */
[----:B0-----:R-:W-:Y:S02]  /*0530*/  IMAD.MOV.U32 R4, RZ, RZ, RZ ;  /* 0x000000ffff047224 */ /* 0x001fe400078e00ff */
[----:B--2---:R-:W-:-:S04]  /*0540*/  IMAD.MOV R8, RZ, RZ, -R5 ;  /* 0x000000ffff087224 */ /* 0x004fc800078e0a05 */
[----:B------:R-:W-:-:S04]  /*0550*/  IMAD R13, R8, R7, RZ ;  /* 0x00000007080d7224 */ /* 0x000fc800078e02ff */
[----:B------:R-:W-:-:S04]  /*0560*/  IMAD.HI.U32 R5, R5, R13, R4 ;  /* 0x0000000d05057227 */ /* 0x000fc800078e0004 */
[----:B------:R-:W-:-:S04]  /*0570*/  IMAD.MOV.U32 R4, RZ, RZ, R3 ;  /* 0x000000ffff047224 */ /* 0x000fc800078e0003 */
[----:B------:R-:W-:-:S04]  /*0580*/  IMAD.HI.U32 R3, R5, R4, RZ ;  /* 0x0000000405037227 */ /* 0x000fc800078e00ff */
[----:B------:R-:W-:-:S05]  /*0590*/  IMAD R4, R3, R6, R4 ;  /* 0x0000000603047224 */ /* 0x000fca00078e0204 */
[----:B------:R-:W-:-:S13]  /*05a0*/  ISETP.GT.U32.AND P1, PT, R7, R4, PT ;  /* 0x000000040700720c */ /* 0x000fda0003f24070 */
[----:B------:R-:W-:Y:S02]  /*05b0*/  @!P1 IMAD.IADD R4, R4, 0x1, -R7 ;  /* 0x0000000104049824 */ /* 0x000fe400078e0a07 */
[----:B------:R-:W-:Y:S01]  /*05c0*/  @!P1 VIADD R3, R3, 0x1 ;  /* 0x0000000103039836 */ /* 0x000fe20000000000 */
[----:B------:R-:W-:Y:S02]  /*05d0*/  ISETP.NE.AND P1, PT, R0, RZ, PT ;  /* 0x000000ff0000720c */ /* 0x000fe40003f25270 */
[----:B------:R-:W-:Y:S02]  /*05e0*/  ISETP.GE.U32.AND P0, PT, R4, R7, PT ;  /* 0x000000070400720c */ /* 0x000fe40003f06070 */
[----:B------:R-:W-:-:S04]  /*05f0*/  LOP3.LUT R4, R11, R0, RZ, 0x3c, !PT ;  /* 0x000000000b047212 */ /* 0x000fc800078e3cff */
[----:B------:R-:W-:-:S07]  /*0600*/  ISETP.GE.AND P2, PT, R4, RZ, PT ;  /* 0x000000ff0400720c */ /* 0x000fce0003f46270 */
[----:B------:R-:W-:-:S06]  /*0610*/  @P0 VIADD R3, R3, 0x1 ;  /* 0x0000000103030836 */ /* 0x000fcc0000000000 */
[----:B------:R-:W-:Y:S01]  /*0620*/  @!P2 IMAD.MOV R3, RZ, RZ, -R3 ;  /* 0x000000ffff03a224 */ /* 0x000fe200078e0a03 */
[----:B------:R-:W-:-:S04]  /*0630*/  @!P1 LOP3.LUT R3, RZ, R0, RZ, 0x33, !PT ;  /* 0x00000000ff039212 */ /* 0x000fc800078e33ff */
[----:B-1----:R-:W-:Y:S02]  /*0640*/  ISETP.GE.U32.AND P0, PT, R3, UR4, PT ;  /* 0x0000000403007c0c */ /* 0x002fe4000bf06070 */
[----:B------:R-:W-:-:S04]  /*0650*/  SHF.R.S32.HI R7, RZ, 0x1f, R3 ;  /* 0x0000001fff077819 */ /* 0x000fc80000011403 */
[----:B------:R-:W-:-:S04]  /*0660*/  ISETP.GE.U32.AND.EX P0, PT, R7, UR5, PT, P0 ;  /* 0x0000000507007c0c */ /* 0x000fc8000bf06100 */
[----:B------:R-:W-:-:S13]  /*0670*/  ISETP.LT.OR P0, PT, R0, RZ, P0 ;  /* 0x000000ff0000720c */ /* 0x000fda0000701670 */
[----:B------:R-:W-:Y:S05]  /*0680*/  @P0 EXIT ;  /* 0x000000000000094d */ /* 0x000fea0003800000 */
[----:B------:R-:W-:Y:S01]  /*0690*/  VIADD R5, R9, 0x1 ;  /* 0x0000000109057836 */ /* 0x000fe20000000000 */
[----:B------:R-:W0:Y:S01]  /*06a0*/  LDCU.64 UR8, c[0x0][0x3c0] ;  /* 0x00007800ff0877ac */ /* 0x000e220008000a00 */
[----:B------:R-:W-:-:S03]  /*06b0*/  IMAD.MOV R4, RZ, RZ, -R3 ;  /* 0x000000ffff047224 */ /* 0x000fc600078e0a03 */
[-C--:B------:R-:W-:Y:S01]  /*06c0*/  IABS R6, R5.reuse ;  /* 0x0000000500067213 */ /* 0x080fe20000000000 */
[----:B------:R-:W-:Y:S01]  /*06d0*/  IMAD R4, R0, R4, R11 ;  /* 0x0000000400047224 */ /* 0x000fe200078e020b */
[----:B------:R-:W-:Y:S01]  /*06e0*/  IABS R13, R5 ;  /* 0x00000005000d7213 */ /* 0x000fe20000000000 */
[----:B------:R-:W1:Y:S01]  /*06f0*/  LDCU UR4, c[0x0][0x3b0] ;  /* 0x00007600ff0477ac */ /* 0x000e620008000800 */
[----:B------:R-:W2:Y:S01]  /*0700*/  I2F.RP R10, R6 ;  /* 0x00000006000a7306 */ /* 0x000ea20000209400 */
[----:B------:R-:W-:Y:S02]  /*0710*/  ISETP.NE.AND P2, PT, R5, RZ, PT ;  /* 0x000000ff0500720c */ /* 0x000fe40003f45270 */
[----:B------:R-:W-:-:S05]  /*0720*/  ISETP.GE.AND P3, PT, R4, RZ, PT ;  /* 0x000000ff0400720c */ /* 0x000fca0003f66270 */
[----:B--2---:R-:W2:Y:S02]  /*0730*/  MUFU.RCP R10, R10 ;  /* 0x0000000a000a7308 */ /* 0x004ea40000001000 */
[----:B--2---:R-:W-:-:S06]  /*0740*/  VIADD R8, R10, 0xffffffe ;  /* 0x0ffffffe0a087836 */ /* 0x004fcc0000000000 */
[----:B------:R2:W3:Y:S02]  /*0750*/  F2I.FTZ.U32.TRUNC.NTZ R9, R8 ;  /* 0x0000000800097305 */ /* 0x0004e4000021f000 */
[----:B--2---:R-:W-:Y:S02]  /*0760*/  IMAD.MOV.U32 R8, RZ, RZ, RZ ;  /* 0x000000ffff087224 */ /* 0x004fe400078e00ff */
[----:B---3--:R-:W-:-:S04]  /*0770*/  IMAD.MOV R12, RZ, RZ, -R9 ;  /* 0x000000ffff0c7224 */ /* 0x008fc800078e0a09 */
[----:B------:R-:W-:Y:S01]  /*0780*/  IMAD.MOV.U32 R11, RZ, RZ, R12 ;  /* 0x000000ffff0b7224 */ /* 0x000fe200078e000c */
[----:B------:R-:W-:-:S03]  /*0790*/  IABS R12, R4 ;  /* 0x00000004000c7213 */ /* 0x000fc60000000000 */
[----:B------:R-:W-:-:S04]  /*07a0*/  IMAD R11, R11, R6, RZ ;  /* 0x000000060b0b7224 */ /* 0x000fc800078e02ff */
[----:B------:R-:W-:-:S04]  /*07b0*/  IMAD.HI.U32 R9, R9, R11, R8 ;  /* 0x0000000b09097227 */ /* 0x000fc800078e0008 */
[----:B------:R-:W-:Y:S02]  /*07c0*/  IMAD.MOV R8, RZ, RZ, -R13 ;  /* 0x000000ffff087224 */ /* 0x000fe400078e0a0d */
[----:B------:R-:W-:-:S04]  /*07d0*/  IMAD.HI.U32 R13, R9, R12, RZ ;  /* 0x0000000c090d7227 */ /* 0x000fc800078e00ff */
[----:B------:R-:W-:Y:S01]  /*07e0*/  IMAD R9, R13, R8, R12 ;  /* 0x000000080d097224 */ /* 0x000fe200078e020c */
[----:B------:R-:W-:-:S04]  /*07f0*/  LOP3.LUT R12, RZ, R5, RZ, 0x33, !PT ;  /* 0x00000005ff0c7212 */ /* 0x000fc800078e33ff */
[----:B------:R-:W-:-:S13]  /*0800*/  ISETP.GT.U32.AND P1, PT, R6, R9, PT ;  /* 0x000000090600720c */ /* 0x000fda0003f24070 */
[----:B------:R-:W-:-:S04]  /*0810*/  @!P1 IMAD.IADD R9, R9, 0x1, -R6 ;  /* 0x0000000109099824 */ /* 0x000fc800078e0a06 */
[----:B------:R-:W-:Y:S01]  /*0820*/  IMAD.IADD R8, R9, 0x1, -R6 ;  /* 0x0000000109087824 */ /* 0x000fe200078e0a06 */
[----:B------:R-:W-:-:S04]  /*0830*/  ISETP.GT.U32.AND P0, PT, R6, R9, PT ;  /* 0x000000090600720c */ /* 0x000fc80003f04070 */
[----:B------:R-:W-:Y:S02]  /*0840*/  SEL R11, R8, R9, !P0 ;  /* 0x00000009080b7207 */ /* 0x000fe40004000000 */
[----:B0-----:R-:W-:-:S03]  /*0850*/  ISETP.NE.U32.AND P0, PT, RZ, UR8, PT ;  /* 0x00000008ff007c0c */ /* 0x001fc6000bf05070 */
[----:B------:R-:W-:Y:S01]  /*0860*/  @!P3 IMAD.MOV R11, RZ, RZ, -R11 ;  /* 0x000000ffff0bb224 */ /* 0x000fe200078e0a0b */
[----:B------:R-:W-:-:S04]  /*0870*/  ISETP.NE.AND.EX P0, PT, RZ, UR9, PT, P0 ;  /* 0x00000009ff007c0c */ /* 0x000fc8000bf05300 */
[----:B------:R-:W-:-:S05]  /*0880*/  SEL R8, R12, R11, !P2 ;  /* 0x0000000b0c087207 */ /* 0x000fca0005000000 */
[----:B-1----:R-:W-:-:S04]  /*0890*/  IMAD R8, R8, UR4, RZ ;  /* 0x0000000408087c24 */ /* 0x002fc8000f8e02ff */
[----:B------:R-:W-:Y:S05]  /*08a0*/  @!P0 EXIT ;  /* 0x000000000000894d */ /* 0x000fea0003800000 */
[----:B------:R-:W0:Y:S01]  /*08b0*/  LDCU.128 UR12, c[0x0][0x390] ;  /* 0x00007200ff0c77ac */ /* 0x000e220008000c00 */
[----:B------:R-:W-:Y:S01]  /*08c0*/  SHF.R.S32.HI R10, RZ, 0x1f, R2 ;  /* 0x0000001fff0a7819 */ /* 0x000fe20000011402 */
[----:B------:R-:W-:Y:S01]  /*08d0*/  IMAD R14, R7, UR8, RZ ;  /* 0x00000008070e7c24 */ /* 0x000fe2000f8e02ff */
[----:B------:R-:W-:-:S03]  /*08e0*/  SHF.R.S32.HI R15, RZ, 0x1f, R5 ;  /* 0x0000001fff0f7819 */ /* 0x000fc60000011405 */
[----:B------:R-:W-:Y:S01]  /*08f0*/  IMAD R17, R3, UR9, R14 ;  /* 0x0000000903117c24 */ /* 0x000fe2000f8e020e */
[----:B0-----:R-:W-:Y:S01]  /*0900*/  UIMAD UR4, UR15, UR12, URZ ;  /* 0x0000000c0f0472a4 */ /* 0x001fe2000f8e02ff */
[----:B------:R-:W-:Y:S01]  /*0910*/  ISETP.NE.U32.AND P3, PT, RZ, UR14, PT ;  /* 0x0000000eff007c0c */ /* 0x000fe2000bf65070 */
[----:B------:R-:W-:Y:S02]  /*0920*/  UIMAD.WIDE.U32 UR6, UR14, UR12, URZ ;  /* 0x0000000c0e0672a5 */ /* 0x000fe4000f8e00ff */
[----:B------:R-:W-:Y:S01]  /*0930*/  ISETP.EQ.U32.AND P0, PT, RZ, UR12, PT ;  /* 0x0000000cff007c0c */ /* 0x000fe2000bf02070 */
[----:B------:R-:W-:Y:S01]  /*0940*/  UIMAD UR4, UR13, UR14, UR4 ;  /* 0x0000000e0d0472a4 */ /* 0x000fe2000f8e0204 */
[----:B------:R-:W-:-:S03]  /*0950*/  ISETP.NE.AND.EX P3, PT, RZ, UR15, PT, P3 ;  /* 0x0000000fff007c0c */ /* 0x000fc6000bf65330 */
[----:B------:R-:W-:Y:S01]  /*0960*/  UIADD3 UR4, UPT, UPT, UR7, UR4, URZ ;  /* 0x0000000407047290 */ /* 0x000fe2000fffe0ff */
[----:B------:R-:W-:-:S05]  /*0970*/  ISETP.EQ.OR.EX P0, PT, RZ, UR13, !P3, P0 ;  /* 0x0000000dff007c0c */ /* 0x000fca000df02700 */
[----:B------:R-:W-:-:S04]  /*0980*/  IMAD R11, R2, UR4, RZ ;  /* 0x00000004020b7c24 */ /* 0x000fc8000f8e02ff */
[----:B------:R-:W-:Y:S02]  /*0990*/  IMAD R7, R10, UR6, R11 ;  /* 0x000000060a077c24 */ /* 0x000fe4000f8e020b */
[----:B------:R-:W-:-:S04]  /*09a0*/  IMAD.WIDE.U32 R10, R2, UR6, RZ ;  /* 0x00000006020a7c25 */ /* 0x000fc8000f8e00ff */
[----:B------:R-:W-:-:S04]  /*09b0*/  IMAD.WIDE.U32 R2, R3, UR8, RZ ;  /* 0x0000000803027c25 */ /* 0x000fc8000f8e00ff */
[----:B------:R-:W-:Y:S01]  /*09c0*/  IMAD.IADD R14, R11, 0x1, R7 ;  /* 0x000000010b0e7824 */ /* 0x000fe200078e0207 */
[----:B------:R-:W-:Y:S06]  /*09d0*/  @P0 EXIT ;  /* 0x000000000000094d */ /* 0x000fec0003800000 */
[----:B------:R-:W-:Y:S01]  /*09e0*/  ISETP.GE.U32.AND P0, PT, R9, R6, PT ;  /* 0x000000060900720c */ /* 0x000fe20003f06070 */
[-C--:B------:R-:W-:Y:S01]  /*09f0*/  IMAD R14, R14, R5.reuse, RZ ;  /* 0x000000050e0e7224 */ /* 0x080fe200078e02ff */
[----:B------:R-:W-:Y:S01]  /*0a00*/  ULOP3.LUT UR10, UR14, 0x3, URZ, 0xc0, !UPT ;  /* 0x000000030e0a7892 */ /* 0x000fe2000f8ec0ff */
[-C--:B------:R-:W-:Y:S01]  /*0a10*/  IMAD.WIDE.U32 R6, R10, R5.reuse, RZ ;  /* 0x000000050a067225 */ /* 0x080fe200078e00ff */
[----:B------:R-:W-:Y:S01]  /*0a20*/  LOP3.LUT R5, R4, R5, RZ, 0x3c, !PT ;  /* 0x0000000504057212 */ /* 0x000fe200078e3cff */
[----:B------:R-:W-:Y:S01]  /*0a30*/  UMOV UR7, URZ ;  /* 0x000000ff00077c82 */ /* 0x000fe20008000000 */
[----:B------:R-:W-:Y:S01]  /*0a40*/  UMOV UR8, URZ ;  /* 0x000000ff00087c82 */ /* 0x000fe20008000000 */
[----:B------:R-:W-:Y:S01]  /*0a50*/  IMAD R15, R15, R10, R14 ;  /* 0x0000000a0f0f7224 */ /* 0x000fe200078e020e */
[----:B------:R-:W-:Y:S01]  /*0a60*/  ISETP.GE.AND P3, PT, R5, RZ, PT ;  /* 0x000000ff0500720c */ /* 0x000fe20003f66270 */
[----:B------:R-:W-:Y:S01]  /*0a70*/  @!P1 VIADD R13, R13, 0x1 ;  /* 0x000000010d0d9836 */ /* 0x000fe20000000000 */
[----:B------:R-:W-:Y:S01]  /*0a80*/  SHF.R.S32.HI R5, RZ, 0x1f, R4 ;  /* 0x0000001fff057819 */ /* 0x000fe20000011404 */
[----:B------:R-:W-:-:S02]  /*0a90*/  IMAD.IADD R7, R7, 0x1, R15 ;  /* 0x0000000107077824 */ /* 0x000fc400078e020f */
[----:B------:R-:W-:Y:S02]  /*0aa0*/  @P0 VIADD R13, R13, 0x1 ;  /* 0x000000010d0d0836 */ /* 0x000fe40000000000 */
[----:B------:R-:W-:Y:S02]  /*0ab0*/  IMAD.IADD R9, R3, 0x1, R17 ;  /* 0x0000000103097824 */ /* 0x000fe400078e0211 */
[----:B------:R-:W-:Y:S02]  /*0ac0*/  IMAD R7, R7, R2, RZ ;  /* 0x0000000207077224 */ /* 0x000fe400078e02ff */
[----:B------:R-:W-:-:S04]  /*0ad0*/  IMAD.WIDE.U32 R4, R2, R6, R4 ;  /* 0x0000000602047225 */ /* 0x000fc800078e0004 */
[----:B------:R-:W-:Y:S02]  /*0ae0*/  @!P3 IMAD.MOV R13, RZ, RZ, -R13 ;  /* 0x000000ffff0db224 */ /* 0x000fe400078e0a0d */
[----:B------:R-:W-:-:S03]  /*0af0*/  IMAD R7, R9, R6, R7 ;  /* 0x0000000609077224 */ /* 0x000fc600078e0207 */
[----:B------:R-:W-:Y:S01]  /*0b00*/  SEL R11, R12, R13, !P2 ;  /* 0x0000000d0c0b7207 */ /* 0x000fe20005000000 */
[----:B------:R-:W-:-:S07]  /*0b10*/  IMAD.IADD R10, R5, 0x1, R7 ;  /* 0x00000001050a7824 */ /* 0x000fce00078e0207 */
.L_x_22:
[----:B------:R-:W-:Y:S01]  /*0b20*/  UMOV UR5, URZ ;  /* 0x000000ff00057c82 */ /* 0x000fe20008000000 */
[----:B01234-:R-:W-:-:S05]  /*0b30*/  UMOV UR6, URZ ;  /* 0x000000ff00067c82 */ /* 0x01ffca0008000000 */
.L_x_21:
[----:B0-----:R-:W0:Y:S01]  /*0b40*/  LDC R6, c[0x0][0x3b0] ;  /* 0x0000ec00ff067b82 */ /* 0x001e220000000800 */
[----:B-1----:R-:W1:Y:S01]  /*0b50*/  LDCU.128 UR12, c[0x0][0x390] ;  /* 0x00007200ff0c77ac */ /* 0x002e620008000c00 */
[----:B---34-:R-:W-:Y:S01]  /*0b60*/  IADD3 R13, P0, PT, R2, UR7, RZ ;  /* 0x00000007020d7c10 */ /* 0x018fe2000ff1e0ff */
[----:B--2---:R-:W2:Y:S03]  /*0b70*/  LDCU.64 UR16, c[0x0][0x3a0] ;  /* 0x00007400ff1077ac */ /* 0x004ea60008000a00 */
[----:B------:R-:W-:Y:S01]  /*0b80*/  IADD3.X R7, PT, PT, R9, UR8, RZ, P0, !PT ;  /* 0x0000000809077c10 */ /* 0x000fe200087fe4ff */
[----:B------:R-:W-:Y:S01]  /*0b90*/  UMOV UR4, URZ ;  /* 0x000000ff00047c82 */ /* 0x000fe20008000000 */
[----:B-1----:R-:W-:Y:S02]  /*0ba0*/  UISETP.GE.U32.AND UP0, UPT, UR14, 0x4, UPT ;  /* 0x000000040e00788c */ /* 0x002fe4000bf06070 */
[----:B------:R-:W-:-:S02]  /*0bb0*/  UIMAD UR11, UR7, UR12, UR5 ;  /* 0x0000000c070b72a4 */ /* 0x000fc4000f8e0205 */
[----:B------:R-:W-:Y:S01]  /*0bc0*/  UISETP.GE.U32.AND.EX UP0, UPT, UR15, URZ, UPT, UP0 ;  /* 0x000000ff0f00728c */ /* 0x000fe2000bf06100 */
[----:B0-----:R-:W-:Y:S01]  /*0bd0*/  IMAD R6, R11, R6, UR5 ;  /* 0x000000050b067e24 */ /* 0x001fe2000f8e0206 */
[----:B------:R-:W-:Y:S01]  /*0be0*/  UIADD3 UR5, UP2, UPT, UR5, 0x1, URZ ;  /* 0x0000000105057890 */ /* 0x000fe2000ff5e0ff */
[----:B--2---:R-:W-:-:S03]  /*0bf0*/  IMAD R12, R7, UR16, RZ ;  /* 0x00000010070c7c24 */ /* 0x004fc6000f8e02ff */
[----:B------:R-:W-:Y:S01]  /*0c00*/  SHF.R.S32.HI R7, RZ, 0x1f, R6 ;  /* 0x0000001fff077819 */ /* 0x000fe20000011406 */
[C---:B------:R-:W-:Y:S01]  /*0c10*/  IMAD R15, R13.reuse, UR17, R12 ;  /* 0x000000110d0f7c24 */ /* 0x040fe2000f8e020c */
[----:B------:R-:W-:Y:S02]  /*0c20*/  UISETP.GE.U32.AND UP1, UPT, UR5, UR12, UPT ;  /* 0x0000000c0500728c */ /* 0x000fe4000bf26070 */
[----:B------:R-:W-:Y:S01]  /*0c30*/  UIADD3.X UR6, UPT, UPT, URZ, UR6, URZ, UP2, !UPT ;  /* 0x00000006ff067290 */ /* 0x000fe200097fe4ff */
[----:B------:R-:W-:-:S03]  /*0c40*/  IMAD.WIDE.U32 R6, R13, UR16, R6 ;  /* 0x000000100d067c25 */ /* 0x000fc6000f8e0006 */
[----:B------:R-:W-:Y:S01]  /*0c50*/  UISETP.GE.U32.AND.EX UP1, UPT, UR6, UR13, UPT, UP1 ;  /* 0x0000000d0600728c */ /* 0x000fe2000bf26110 */
[----:B------:R-:W-:Y:S01]  /*0c60*/  IMAD.IADD R12, R7, 0x1, R15 ;  /* 0x00000001070c7824 */ /* 0x000fe200078e020f */
[----:B------:R-:W-:Y:S09]  /*0c70*/  BRA.U !UP0, `(.L_x_15) ;  /* 0x0000001108d47547 */ /* 0x000ff2000b800000 */
[----:B------:R-:W-:Y:S01]  /*0c80*/  ULOP3.LUT UR26, UR14, 0xfffffffc, URZ, 0xc0, !UPT ;  /* 0xfffffffc0e1a7892 */ /* 0x000fe2000f8ec0ff */
[----:B------:R-:W-:Y:S01]  /*0c90*/  IMAD.MOV.U32 R14, RZ, RZ, R8 ;  /* 0x000000ffff0e7224 */ /* 0x000fe200078e0008 */
[----:B------:R-:W0:Y:S02]  /*0ca0*/  LDCU UR27, c[0x0][0x39c] ;  /* 0x00007380ff1b77ac */ /* 0x000e240008000800 */
[----:B------:R-:W-:Y:S01]  /*0cb0*/  UISETP.GT.U32.AND UP0, UPT, UR26, URZ, UPT ;  /* 0x000000ff1a00728c */ /* 0x000fe2000bf04070 */
[----:B------:R-:W1:Y:S03]  /*0cc0*/  LDCU.64 UR12, c[0x0][0x3a8] ;  /* 0x00007500ff0c77ac */ /* 0x000e660008000a00 */
[----:B------:R-:W-:Y:S01]  /*0cd0*/  UISETP.GT.AND.EX UP0, UPT, UR15, URZ, UPT, UP0 ;  /* 0x000000ff0f00728c */ /* 0x000fe2000bf04300 */
[----:B------:R-:W2:Y:S01]  /*0ce0*/  LDCU.128 UR16, c[0x0][0x380] ;  /* 0x00007000ff1077ac */ /* 0x000ea20008000c00 */
[----:B------:R-:W-:-:S07]  /*0cf0*/  UMOV UR4, URZ ;  /* 0x000000ff00047c82 */ /* 0x000fce0008000000 */
[----:B------:R-:W-:Y:S05]  /*0d00*/  BRA.U !UP0, `(.L_x_16) ;  /* 0x0000000d08fc7547 */ /* 0x000fea000b800000 */
[----:B------:R-:W-:Y:S02]  /*0d10*/  UISETP.GT.U32.AND UP2, UPT, UR26, 0xc, UPT ;  /* 0x0000000c1a00788c */ /* 0x000fe4000bf44070 */
[----:B------:R-:W-:Y:S02]  /*0d20*/  UPLOP3.LUT UP0, UPT, UPT, UPT, UPT, 0x80, 0x8 ;  /* 0x000000000008789c */ /* 0x000fe40003f0f070 */
[----:B0-----:R-:W-:-:S09]  /*0d30*/  UISETP.GT.AND.EX UP2, UPT, UR27, URZ, UPT, UP2 ;  /* 0x000000ff1b00728c */ /* 0x001fd2000bf44320 */
[----:B------:R-:W-:Y:S05]  /*0d40*/  BRA.U !UP2, `(.L_x_17) ;  /* 0x000000090a887547 */ /* 0x000fea000b800000 */
[----:B------:R-:W0:Y:S01]  /*0d50*/  LDCU.64 UR28, c[0x0][0x3a8] ;  /* 0x00007500ff1c77ac */ /* 0x000e220008000a00 */
[----:B------:R-:W3:Y:S01]  /*0d60*/  LDCU.128 UR20, c[0x0][0x380] ;  /* 0x00007000ff1477ac */ /* 0x000ee20008000c00 */
[----:B------:R-:W-:-:S11]  /*0d70*/  UPLOP3.LUT UP0, UPT, UPT, UPT, UPT, 0x40, 0x4 ;  /* 0x000000000004789c */ /* 0x000fd60003f0e870 */
.L_x_18:
[----:B----4-:R-:W-:Y:S01]  /*0d80*/  SHF.R.S32.HI R15, RZ, 0x1f, R14 ;  /* 0x0000001fff0f7819 */ /* 0x010fe2000001140e */
[----:B0-----:R-:W-:-:S04]  /*0d90*/  IMAD R13, R12, UR28, RZ ;  /* 0x0000001c0c0d7c24 */ /* 0x001fc8000f8e02ff */
[C---:B------:R-:W-:Y:S02]  /*0da0*/  IMAD R13, R6.reuse, UR29, R13 ;  /* 0x0000001d060d7c24 */ /* 0x040fe4000f8e020d */
[----:B------:R-:W-:-:S04]  /*0db0*/  IMAD.WIDE.U32 R16, R6, UR28, R14 ;  /* 0x0000001c06107c25 */ /* 0x000fc8000f8e000e */
[----:B------:R-:W-:Y:S01]  /*0dc0*/  IMAD.IADD R15, R17, 0x1, R13 ;  /* 0x00000001110f7824 */ /* 0x000fe200078e020d */
[----:B---3--:R-:W-:-:S04]  /*0dd0*/  LEA R18, P0, R16, UR20, 0x2 ;  /* 0x0000001410127c11 */ /* 0x008fc8000f8010ff */
[----:B------:R-:W-:-:S05]  /*0de0*/  LEA.HI.X R19, R16, UR21, R15, 0x2, P0 ;  /* 0x0000001510137c11 */ /* 0x000fca00080f140f */
[----:B------:R-:W3:Y:S01]  /*0df0*/  LDG.E R15, desc[UR24][R18.64] ;  /* 0x00000018120f7981 */ /* 0x000ee2000c1e1900 */
[----:B------:R-:W-:-:S06]  /*0e00*/  UIMAD UR9, UR11, UR14, UR4 ;  /* 0x0000000e0b0972a4 */ /* 0x000fcc000f8e0204 */
[----:B------:R-:W-:-:S05]  /*0e10*/  IMAD R21, R0, UR9, RZ ;  /* 0x0000000900157c24 */ /* 0x000fca000f8e02ff */
[----:B------:R-:W-:-:S04]  /*0e20*/  IADD3 R17, P0, PT, R21, R4, RZ ;  /* 0x0000000415117210 */ /* 0x000fc80007f1e0ff */
[----:B------:R-:W-:Y:S02]  /*0e30*/  LEA.HI.X.SX32 R20, R21, R10, 0x1, P0 ;  /* 0x0000000a15147211 */ /* 0x000fe400000f0eff */
[----:B------:R-:W-:-:S04]  /*0e40*/  LEA R16, P0, R17, UR22, 0x2 ;  /* 0x0000001611107c11 */ /* 0x000fc8000f8010ff */
[----:B------:R-:W-:-:S05]  /*0e50*/  LEA.HI.X R17, R17, UR23, R20, 0x2, P0 ;  /* 0x0000001711117c11 */ /* 0x000fca00080f1414 */
[----:B---3--:R0:W-:Y:S04]  /*0e60*/  STG.E desc[UR24][R16.64], R15 ;  /* 0x0000000f10007986 */ /* 0x0081e8000c101918 */
[----:B------:R-:W3:Y:S01]  /*0e70*/  LDG.E R23, desc[UR24][R18.64+0x4] ;  /* 0x0000041812177981 */ /* 0x000ee2000c1e1900 */
[----:B------:R-:W-:-:S05]  /*0e80*/  IMAD.IADD R21, R0, 0x1, R21 ;  /* 0x0000000100157824 */ /* 0x000fca00078e0215 */
[----:B------:R-:W-:-:S04]  /*0e90*/  IADD3 R22, P0, PT, R21, R4, RZ ;  /* 0x0000000415167210 */ /* 0x000fc80007f1e0ff */
[----:B------:R-:W-:Y:S02]  /*0ea0*/  LEA.HI.X.SX32 R21, R21, R10, 0x1, P0 ;  /* 0x0000000a15157211 */ /* 0x000fe400000f0eff */
[----:B------:R-:W-:-:S04]  /*0eb0*/  LEA R20, P0, R22, UR22, 0x2 ;  /* 0x0000001616147c11 */ /* 0x000fc8000f8010ff */
[----:B------:R-:W-:Y:S01]  /*0ec0*/  LEA.HI.X R21, R22, UR23, R21, 0x2, P0 ;  /* 0x0000001716157c11 */ /* 0x000fe200080f1415 */
[----:B------:R-:W-:-:S04]  /*0ed0*/  UIADD3 UR15, UPT, UPT, UR9, 0x2, URZ ;  /* 0x00000002090f7890 */ /* 0x000fc8000fffe0ff */
[----:B---3--:R3:W-:Y:S04]  /*0ee0*/  STG.E desc[UR24][R20.64], R23 ;  /* 0x0000001714007986 */ /* 0x0087e8000c101918 */
[----:B------:R-:W4:Y:S01]  /*0ef0*/  LDG.E R25, desc[UR24][R18.64+0x8] ;  /* 0x0000081812197981 */ /* 0x000f22000c1e1900 */
[----:B------:R-:W-:-:S05]  /*0f00*/  IMAD R27, R0, UR15, RZ ;  /* 0x0000000f001b7c24 */ /* 0x000fca000f8e02ff */
[----:B0-----:R-:W-:-:S04]  /*0f10*/  IADD3 R15, P0, PT, R27, R4, RZ ;  /* 0x000000041b0f7210 */ /* 0x001fc80007f1e0ff */
[----:B------:R-:W-:Y:S02]  /*0f20*/  LEA.HI.X.SX32 R22, R27, R10, 0x1, P0 ;  /* 0x0000000a1b167211 */ /* 0x000fe400000f0eff */
[----:B------:R-:W-:-:S04]  /*0f30*/  LEA R16, P0, R15, UR22, 0x2 ;  /* 0x000000160f107c11 */ /* 0x000fc8000f8010ff */
[----:B------:R-:W-:Y:S01]  /*0f40*/  LEA.HI.X R17, R15, UR23, R22, 0x2, P0 ;  /* 0x000000170f117c11 */ /* 0x000fe200080f1416 */
[----:B------:R-:W-:Y:S01]  /*0f50*/  UIADD3 UR9, UPT, UPT, UR9, 0x3, URZ ;  /* 0x0000000309097890 */ /* 0x000fe2000fffe0ff */
[----:B---3--:R-:W-:-:S03]  /*0f60*/  VIADD R20, R14, 0x4 ;  /* 0x000000040e147836 */ /* 0x008fc60000000000 */
[----:B----4-:R0:W-:Y:S04]  /*0f70*/  STG.E desc[UR24][R16.64], R25 ;  /* 0x0000001910007986 */ /* 0x0101e8000c101918 */
[----:B------:R-:W3:Y:S01]  /*0f80*/  LDG.E R15, desc[UR24][R18.64+0xc] ;  /* 0x00000c18120f7981 */ /* 0x000ee2000c1e1900 */
[----:B------:R-:W-:Y:S01]  /*0f90*/  IMAD R23, R0, UR9, RZ ;  /* 0x0000000900177c24 */ /* 0x000fe2000f8e02ff */
[----:B------:R-:W-:-:S04]  /*0fa0*/  SHF.R.S32.HI R21, RZ, 0x1f, R20 ;  /* 0x0000001fff157819 */ /* 0x000fc80000011414 */
[----:B------:R-:W-:Y:S01]  /*0fb0*/  IADD3 R24, P0, PT, R23, R4, RZ ;  /* 0x0000000417187210 */ /* 0x000fe20007f1e0ff */
[----:B------:R-:W-:-:S03]  /*0fc0*/  IMAD.WIDE.U32 R20, R6, UR28, R20 ;  /* 0x0000001c06147c25 */ /* 0x000fc6000f8e0014 */
[----:B------:R-:W-:Y:S01]  /*0fd0*/  LEA.HI.X.SX32 R23, R23, R10, 0x1, P0 ;  /* 0x0000000a17177211 */ /* 0x000fe200000f0eff */
[----:B------:R-:W-:Y:S01]  /*0fe0*/  IMAD.IADD R21, R13, 0x1, R21 ;  /* 0x000000010d157824 */ /* 0x000fe200078e0215 */
[----:B------:R-:W-:Y:S02]  /*0ff0*/  LEA R22, P0, R24, UR22, 0x2 ;  /* 0x0000001618167c11 */ /* 0x000fe4000f8010ff */
[----:B0-----:R-:W-:Y:S02]  /*1000*/  LEA R16, P1, R20, UR20, 0x2 ;  /* 0x0000001414107c11 */ /* 0x001fe4000f8210ff */
[----:B------:R-:W-:Y:S02]  /*1010*/  LEA.HI.X R23, R24, UR23, R23, 0x2, P0 ;  /* 0x0000001718177c11 */ /* 0x000fe400080f1417 */
[----:B------:R-:W-:Y:S01]  /*1020*/  LEA.HI.X R17, R20, UR21, R21, 0x2, P1 ;  /* 0x0000001514117c11 */ /* 0x000fe200088f1415 */
[----:B------:R-:W-:-:S04]  /*1030*/  UIADD3 UR9, UPT, UPT, UR4, 0x4, URZ ;  /* 0x0000000404097890 */ /* 0x000fc8000fffe0ff */
[----:B------:R-:W-:Y:S01]  /*1040*/  UIMAD UR9, UR11, UR14, UR9 ;  /* 0x0000000e0b0972a4 */ /* 0x000fe2000f8e0209 */
[----:B---3--:R0:W-:Y:S04]  /*1050*/  STG.E desc[UR24][R22.64], R15 ;  /* 0x0000000f16007986 */ /* 0x0081e8000c101918 */
[----:B------:R-:W3:Y:S01]  /*1060*/  LDG.E R25, desc[UR24][R16.64] ;  /* 0x0000001810197981 */ /* 0x000ee2000c1e1900 */
[----:B------:R-:W-:-:S05]  /*1070*/  IMAD R21, R0, UR9, RZ ;  /* 0x0000000900157c24 */ /* 0x000fca000f8e02ff */
[----:B------:R-:W-:-:S04]  /*1080*/  IADD3 R19, P0, PT, R21, R4, RZ ;  /* 0x0000000415137210 */ /* 0x000fc80007f1e0ff */
[----:B------:R-:W-:Y:S02]  /*1090*/  LEA.HI.X.SX32 R20, R21, R10, 0x1, P0 ;  /* 0x0000000a15147211 */ /* 0x000fe400000f0eff */
[----:B------:R-:W-:-:S04]  /*10a0*/  LEA R18, P0, R19, UR22, 0x2 ;  /* 0x0000001613127c11 */ /* 0x000fc8000f8010ff */
[----:B------:R-:W-:Y:S01]  /*10b0*/  LEA.HI.X R19, R19, UR23, R20, 0x2, P0 ;  /* 0x0000001713137c11 */ /* 0x000fe200080f1414 */
[----:B------:R-:W-:-:S04]  /*10c0*/  IMAD.IADD R21, R0, 0x1, R21 ;  /* 0x0000000100157824 */ /* 0x000fc800078e0215 */
[----:B---3--:R3:W-:Y:S04]  /*10d0*/  STG.E desc[UR24][R18.64], R25 ;  /* 0x0000001912007986 */ /* 0x0087e8000c101918 */
[----:B------:R-:W4:Y:S01]  /*10e0*/  LDG.E R27, desc[UR24][R16.64+0x4] ;  /* 0x00000418101b7981 */ /* 0x000f22000c1e1900 */
[----:B0-----:R-:W-:-:S04]  /*10f0*/  IADD3 R15, P0, PT, R21, R4, RZ ;  /* 0x00000004150f7210 */ /* 0x001fc80007f1e0ff */
[----:B------:R-:W-:Y:S02]  /*1100*/  LEA.HI.X.SX32 R22, R21, R10, 0x1, P0 ;  /* 0x0000000a15167211 */ /* 0x000fe400000f0eff */
[----:B------:R-:W-:-:S04]  /*1110*/  LEA R20, P0, R15, UR22, 0x2 ;  /* 0x000000160f147c11 */ /* 0x000fc8000f8010ff */
[----:B------:R-:W-:Y:S01]  /*1120*/  LEA.HI.X R21, R15, UR23, R22, 0x2, P0 ;  /* 0x000000170f157c11 */ /* 0x000fe200080f1416 */
[----:B------:R-:W-:-:S06]  /*1130*/  UIADD3 UR15, UPT, UPT, UR9, 0x2, URZ ;  /* 0x00000002090f7890 */ /* 0x000fcc000fffe0ff */
[----:B------:R-:W-:Y:S01]  /*1140*/  IMAD R23, R0, UR15, RZ ;  /* 0x0000000f00177c24 */ /* 0x000fe2000f8e02ff */
[----:B----4-:R0:W-:Y:S04]  /*1150*/  STG.E desc[UR24][R20.64], R27 ;  /* 0x0000001b14007986 */ /* 0x0101e8000c101918 */
[----:B------:R-:W4:Y:S01]  /*1160*/  LDG.E R15, desc[UR24][R16.64+0x8] ;  /* 0x00000818100f7981 */ /* 0x000f22000c1e1900 */
[----:B---3--:R-:W-:-:S04]  /*1170*/  IADD3 R18, P0, PT, R23, R4, RZ ;  /* 0x0000000417127210 */ /* 0x008fc80007f1e0ff */
[----:B------:R-:W-:Y:S02]  /*1180*/  LEA.HI.X.SX32 R23, R23, R10, 0x1, P0 ;  /* 0x0000000a17177211 */ /* 0x000fe400000f0eff */
[----:B------:R-:W-:-:S04]  /*1190*/  LEA R22, P0, R18, UR22, 0x2 ;  /* 0x0000001612167c11 */ /* 0x000fc8000f8010ff */
[----:B------:R-:W-:Y:S01]  /*11a0*/  LEA.HI.X R23, R18, UR23, R23, 0x2, P0 ;  /* 0x0000001712177c11 */ /* 0x000fe200080f1417 */
[----:B------:R-:W-:Y:S01]  /*11b0*/  UIADD3 UR9, UPT, UPT, UR9, 0x3, URZ ;  /* 0x0000000309097890 */ /* 0x000fe2000fffe0ff */
[----:B------:R-:W-:-:S05]  /*11c0*/  VIADD R18, R14, 0x8 ;  /* 0x000000080e127836 */ /* 0x000fca0000000000 */
[----:B0-----:R-:W-:Y:S01]  /*11d0*/  IMAD R27, R0, UR9, RZ ;  /* 0x00000009001b7c24 */ /* 0x001fe2000f8e02ff */
[----:B----4-:R0:W-:Y:S04]  /*11e0*/  STG.E desc[UR24][R22.64], R15 ;  /* 0x0000000f16007986 */ /* 0x0101e8000c101918 */
[----:B------:R-:W3:Y:S01]  /*11f0*/  LDG.E R25, desc[UR24][R16.64+0xc] ;  /* 0x00000c1810197981 */ /* 0x000ee2000c1e1900 */
[--C-:B------:R-:W-:Y:S02]  /*1200*/  SHF.R.S32.HI R19, RZ, 0x1f, R18.reuse ;  /* 0x0000001fff137819 */ /* 0x100fe40000011412 */
[----:B------:R-:W-:Y:S01]  /*1210*/  IADD3 R24, P0, PT, R27, R4, RZ ;  /* 0x000000041b187210 */ /* 0x000fe20007f1e0ff */
[----:B------:R-:W-:-:S03]  /*1220*/  IMAD.WIDE.U32 R20, R6, UR28, R18 ;  /* 0x0000001c06147c25 */ /* 0x000fc6000f8e0012 */
[----:B------:R-:W-:Y:S02]  /*1230*/  LEA.HI.X.SX32 R27, R27, R10, 0x1, P0 ;  /* 0x0000000a1b1b7211 */ /* 0x000fe400000f0eff */
[----:B0-----:R-:W-:Y:S01]  /*1240*/  LEA R22, P0, R24, UR22, 0x2 ;  /* 0x0000001618167c11 */ /* 0x001fe2000f8010ff */
[----:B------:R-:W-:Y:S01]  /*1250*/  IMAD.IADD R19, R13, 0x1, R21 ;  /* 0x000000010d137824 */ /* 0x000fe200078e0215 */
[----:B------:R-:W-:Y:S02]  /*1260*/  LEA R18, P1, R20, UR20, 0x2 ;  /* 0x0000001414127c11 */ /* 0x000fe4000f8210ff */
        /* <DEDUP_REMOVED lines=64> */
[----:B------:R-:W-:-:S06]  /*1670*/  UIADD3 UR9, UPT, UPT, UR9, 0x3, URZ ;  /* 0x0000000309097890 */ /* 0x000fcc000fffe0ff */
[----:B0-----:R-:W-:Y:S01]  /*1680*/  IMAD R21, R0, UR9, RZ ;  /* 0x0000000900157c24 */ /* 0x001fe2000f8e02ff */
[----:B----4-:R4:W-:Y:S04]  /*1690*/  STG.E desc[UR24][R18.64], R15 ;  /* 0x0000000f12007986 */ /* 0x0109e8000c101918 */
[----:B------:R-:W3:Y:S01]  /*16a0*/  LDG.E R13, desc[UR24][R16.64+0xc] ;  /* 0x00000c18100d7981 */ /* 0x000ee2000c1e1900 */
[C---:B------:R-:W-:Y:S01]  /*16b0*/  IADD3 R22, P0, PT, R21.reuse, R4, RZ ;  /* 0x0000000415167210 */ /* 0x040fe20007f1e0ff */
[----:B------:R-:W-:Y:S01]  /*16c0*/  UIADD3 UR26, UP2, UPT, UR26, -0x10, URZ ;  /* 0xfffffff01a1a7890 */ /* 0x000fe2000ff5e0ff */
[----:B------:R-:W-:Y:S01]  /*16d0*/  VIADD R14, R14, 0x10 ;  /* 0x000000100e0e7836 */ /* 0x000fe20000000000 */
[----:B------:R-:W-:Y:S01]  /*16e0*/  UIADD3 UR4, UPT, UPT, UR4, 0x10, URZ ;  /* 0x0000001004047890 */ /* 0x000fe2000fffe0ff */
[----:B------:R-:W-:Y:S01]  /*16f0*/  LEA.HI.X.SX32 R21, R21, R10, 0x1, P0 ;  /* 0x0000000a15157211 */ /* 0x000fe200000f0eff */
[----:B------:R-:W-:Y:S01]  /*1700*/  UIADD3.X UR27, UPT, UPT, UR27, -0x1, URZ, UP2, !UPT ;  /* 0xffffffff1b1b7890 */ /* 0x000fe200097fe4ff */
[----:B------:R-:W-:Y:S01]  /*1710*/  LEA R20, P0, R22, UR22, 0x2 ;  /* 0x0000001616147c11 */ /* 0x000fe2000f8010ff */
[----:B------:R-:W-:-:S03]  /*1720*/  UISETP.GT.U32.AND UP2, UPT, UR26, 0xc, UPT ;  /* 0x0000000c1a00788c */ /* 0x000fc6000bf44070 */
[----:B------:R-:W-:Y:S01]  /*1730*/  LEA.HI.X R21, R22, UR23, R21, 0x2, P0 ;  /* 0x0000001716157c11 */ /* 0x000fe200080f1415 */
[----:B------:R-:W-:-:S04]  /*1740*/  UISETP.GT.AND.EX UP2, UPT, UR27, URZ, UPT, UP2 ;  /* 0x000000ff1b00728c */ /* 0x000fc8000bf44320 */
[----:B---3--:R4:W-:Y:S05]  /*1750*/  STG.E desc[UR24][R20.64], R13 ;  /* 0x0000000d14007986 */ /* 0x0089ea000c101918 */
[----:B------:R-:W-:Y:S05]  /*1760*/  BRA.U UP2, `(.L_x_18) ;  /* 0xfffffff502847547 */ /* 0x000fea000b83ffff */
.L_x_17:
[----:B------:R-:W-:-:S04]  /*1770*/  UISETP.GT.U32.AND UP2, UPT, UR26, 0x4, UPT ;  /* 0x000000041a00788c */ /* 0x000fc8000bf44070 */
[----:B------:R-:W-:-:S09]  /*1780*/  UISETP.GT.AND.EX UP2, UPT, UR27, URZ, UPT, UP2 ;  /* 0x000000ff1b00728c */ /* 0x000fd2000bf44320 */
[----:B------:R-:W-:Y:S05]  /*1790*/  BRA.U !UP2, `(.L_x_19) ;  /* 0x000000050a4c7547 */ /* 0x000fea000b800000 */
[----:B------:R-:W0:Y:S01]  /*17a0*/  LDCU.64 UR28, c[0x0][0x3a8] ;  /* 0x00007500ff1c77ac */ /* 0x000e220008000a00 */
[--C-:B----4-:R-:W-:Y:S01]  /*17b0*/  SHF.R.S32.HI R15, RZ, 0x1f, R14.reuse ;  /* 0x0000001fff0f7819 */ /* 0x110fe2000001140e */
[----:B------:R-:W3:Y:S01]  /*17c0*/  LDCU.128 UR20, c[0x0][0x380] ;  /* 0x00007000ff1477ac */ /* 0x000ee20008000c00 */
[----:B0-----:R-:W-:Y:S02]  /*17d0*/  IMAD R13, R12, UR28, RZ ;  /* 0x0000001c0c0d7c24 */ /* 0x001fe4000f8e02ff */
[----:B------:R-:W-:-:S04]  /*17e0*/  IMAD.WIDE.U32 R16, R6, UR28, R14 ;  /* 0x0000001c06107c25 */ /* 0x000fc8000f8e000e */
[----:B------:R-:W-:Y:S01]  /*17f0*/  IMAD R13, R6, UR29, R13 ;  /* 0x0000001d060d7c24 */ /* 0x000fe2000f8e020d */
[----:B---3--:R-:W-:-:S03]  /*1800*/  LEA R18, P0, R16, UR20, 0x2 ;  /* 0x0000001410127c11 */ /* 0x008fc6000f8010ff */
[----:B------:R-:W-:-:S05]  /*1810*/  IMAD.IADD R15, R13, 0x1, R17 ;  /* 0x000000010d0f7824 */ /* 0x000fca00078e0211 */
        /* <DEDUP_REMOVED lines=23> */
[----:B------:R-:W-:Y:S01]  /*1990*/  VIADD R16, R14, 0x4 ;  /* 0x000000040e107836 */ /* 0x000fe20000000000 */
[----:B------:R-:W-:-:S03]  /*19a0*/  UIADD3 UR9, UPT, UPT, UR9, 0x3, URZ ;  /* 0x0000000309097890 */ /* 0x000fc6000fffe0ff */
[----:B----4-:R0:W-:Y:S04]  /*19b0*/  STG.E desc[UR24][R24.64], R27 ;  /* 0x0000001b18007986 */ /* 0x0101e8000c101918 */
[----:B------:R-:W4:Y:S01]  /*19c0*/  LDG.E R15, desc[UR24][R18.64+0xc] ;  /* 0x00000c18120f7981 */ /* 0x000f22000c1e1900 */
[--C-:B------:R-:W-:Y:S01]  /*19d0*/  SHF.R.S32.HI R17, RZ, 0x1f, R16.reuse ;  /* 0x0000001fff117819 */ /* 0x100fe20000011410 */
[----:B---3--:R-:W-:Y:S02]  /*19e0*/  IMAD R23, R0, UR9, RZ ;  /* 0x0000000900177c24 */ /* 0x008fe4000f8e02ff */
[----:B------:R-:W-:-:S03]  /*19f0*/  IMAD.WIDE.U32 R20, R6, UR28, R16 ;  /* 0x0000001c06147c25 */ /* 0x000fc6000f8e0010 */
[----:B------:R-:W-:Y:S01]  /*1a00*/  IADD3 R17, P0, PT, R23, R4, RZ ;  /* 0x0000000417117210 */ /* 0x000fe20007f1e0ff */
[----:B------:R-:W-:-:S03]  /*1a10*/  IMAD.IADD R13, R13, 0x1, R21 ;  /* 0x000000010d0d7824 */ /* 0x000fc600078e0215 */
[----:B------:R-:W-:Y:S02]  /*1a20*/  LEA.HI.X.SX32 R26, R23, R10, 0x1, P0 ;  /* 0x0000000a171a7211 */ /* 0x000fe400000f0eff */
[C---:B------:R-:W-:Y:S02]  /*1a30*/  LEA R22, P0, R17.reuse, UR22, 0x2 ;  /* 0x0000001611167c11 */ /* 0x040fe4000f8010ff */
[C---:B------:R-:W-:Y:S02]  /*1a40*/  LEA R16, P1, R20.reuse, UR20, 0x2 ;  /* 0x0000001414107c11 */ /* 0x040fe4000f8210ff */
[----:B------:R-:W-:Y:S02]  /*1a50*/  LEA.HI.X R23, R17, UR23, R26, 0x2, P0 ;  /* 0x0000001711177c11 */ /* 0x000fe400080f141a */
[----:B------:R-:W-:Y:S01]  /*1a60*/  LEA.HI.X R17, R20, UR21, R13, 0x2, P1 ;  /* 0x0000001514117c11 */ /* 0x000fe200088f140d */
[----:B------:R-:W-:-:S04]  /*1a70*/  UIADD3 UR9, UPT, UPT, UR4, 0x4, URZ ;  /* 0x0000000404097890 */ /* 0x000fc8000fffe0ff */
[----:B------:R-:W-:Y:S01]  /*1a80*/  UIMAD UR9, UR11, UR14, UR9 ;  /* 0x0000000e0b0972a4 */ /* 0x000fe2000f8e0209 */
[----:B----4-:R3:W-:Y:S04]  /*1a90*/  STG.E desc[UR24][R22.64], R15 ;  /* 0x0000000f16007986 */ /* 0x0107e8000c101918 */
[----:B------:R-:W4:Y:S01]  /*1aa0*/  LDG.E R13, desc[UR24][R16.64] ;  /* 0x00000018100d7981 */ /* 0x000f22000c1e1900 */
[----:B------:R-:W-:-:S05]  /*1ab0*/  IMAD R19, R0, UR9, RZ ;  /* 0x0000000900137c24 */ /* 0x000fca000f8e02ff */
[----:B------:R-:W-:-:S04]  /*1ac0*/  IADD3 R18, P0, PT, R19, R4, RZ ;  /* 0x0000000413127210 */ /* 0x000fc80007f1e0ff */
[----:B------:R-:W-:Y:S02]  /*1ad0*/  LEA.HI.X.SX32 R21, R19, R10, 0x1, P0 ;  /* 0x0000000a13157211 */ /* 0x000fe400000f0eff */
[----:B------:R-:W-:-:S04]  /*1ae0*/  LEA R20, P0, R18, UR22, 0x2 ;  /* 0x0000001612147c11 */ /* 0x000fc8000f8010ff */
[----:B------:R-:W-:Y:S01]  /*1af0*/  LEA.HI.X R21, R18, UR23, R21, 0x2, P0 ;  /* 0x0000001712157c11 */ /* 0x000fe200080f1415 */
[----:B------:R-:W-:-:S04]  /*1b00*/  IMAD.IADD R19, R0, 0x1, R19 ;  /* 0x0000000100137824 */ /* 0x000fc800078e0213 */
[----:B----4-:R4:W-:Y:S04]  /*1b10*/  STG.E desc[UR24][R20.64], R13 ;  /* 0x0000000d14007986 */ /* 0x0109e8000c101918 */
[----:B0-----:R-:W5:Y:S01]  /*1b20*/  LDG.E R25, desc[UR24][R16.64+0x4] ;  /* 0x0000041810197981 */ /* 0x001f62000c1e1900 */
[----:B---3--:R-:W-:-:S04]  /*1b30*/  IADD3 R15, P0, PT, R19, R4, RZ ;  /* 0x00000004130f7210 */ /* 0x008fc80007f1e0ff */
[----:B------:R-:W-:Y:S02]  /*1b40*/  LEA.HI.X.SX32 R22, R19, R10, 0x1, P0 ;  /* 0x0000000a13167211 */ /* 0x000fe400000f0eff */
[----:B------:R-:W-:-:S04]  /*1b50*/  LEA R18, P0, R15, UR22, 0x2 ;  /* 0x000000160f127c11 */ /* 0x000fc8000f8010ff */
[----:B------:R-:W-:Y:S01]  /*1b60*/  LEA.HI.X R19, R15, UR23, R22, 0x2, P0 ;  /* 0x000000170f137c11 */ /* 0x000fe200080f1416 */
[----:B------:R-:W-:-:S06]  /*1b70*/  UIADD3 UR15, UPT, UPT, UR9, 0x2, URZ ;  /* 0x00000002090f7890 */ /* 0x000fcc000fffe0ff */
[----:B------:R-:W-:Y:S01]  /*1b80*/  IMAD R23, R0, UR15, RZ ;  /* 0x0000000f00177c24 */ /* 0x000fe2000f8e02ff */
[----:B-----5:R0:W-:Y:S04]  /*1b90*/  STG.E desc[UR24][R18.64], R25 ;  /* 0x0000001912007986 */ /* 0x0201e8000c101918 */
[----:B------:R-:W3:Y:S01]  /*1ba0*/  LDG.E R15, desc[UR24][R16.64+0x8] ;  /* 0x00000818100f7981 */ /* 0x000ee2000c1e1900 */
[----:B----4-:R-:W-:-:S04]  /*1bb0*/  IADD3 R13, P0, PT, R23, R4, RZ ;  /* 0x00000004170d7210 */ /* 0x010fc80007f1e0ff */
[----:B------:R-:W-:Y:S02]  /*1bc0*/  LEA.HI.X.SX32 R22, R23, R10, 0x1, P0 ;  /* 0x0000000a17167211 */ /* 0x000fe400000f0eff */
[----:B------:R-:W-:-:S04]  /*1bd0*/  LEA R20, P0, R13, UR22, 0x2 ;  /* 0x000000160d147c11 */ /* 0x000fc8000f8010ff */
[----:B------:R-:W-:Y:S01]  /*1be0*/  LEA.HI.X R21, R13, UR23, R22, 0x2, P0 ;  /* 0x000000170d157c11 */ /* 0x000fe200080f1416 */
[----:B------:R-:W-:-:S04]  /*1bf0*/  UIADD3 UR9, UPT, UPT, UR9, 0x3, URZ ;  /* 0x0000000309097890 */ /* 0x000fc8000fffe0ff */
[----:B---3--:R3:W-:Y:S04]  /*1c00*/  STG.E desc[UR24][R20.64], R15 ;  /* 0x0000000f14007986 */ /* 0x0087e8000c101918 */
[----:B------:R-:W4:Y:S01]  /*1c10*/  LDG.E R13, desc[UR24][R16.64+0xc] ;  /* 0x00000c18100d7981 */ /* 0x000f22000c1e1900 */
[----:B0-----:R-:W-:Y:S01]  /*1c20*/  IMAD R19, R0, UR9, RZ ;  /* 0x0000000900137c24 */ /* 0x001fe2000f8e02ff */
[----:B------:R-:W-:Y:S01]  /*1c30*/  UIADD3 UR26, UP0, UPT, UR26, -0x8, URZ ;  /* 0xfffffff81a1a7890 */ /* 0x000fe2000ff1e0ff */
[----:B------:R-:W-:Y:S01]  /*1c40*/  VIADD R14, R14, 0x8 ;  /* 0x000000080e0e7836 */ /* 0x000fe20000000000 */
[----:B------:R-:W-:Y:S02]  /*1c50*/  UIADD3 UR4, UPT, UPT, UR4, 0x8, URZ ;  /* 0x0000000804047890 */ /* 0x000fe4000fffe0ff */
[----:B------:R-:W-:Y:S01]  /*1c60*/  IADD3 R22, P0, PT, R19, R4, RZ ;  /* 0x0000000413167210 */ /* 0x000fe20007f1e0ff */
[----:B------:R-:W-:-:S02]  /*1c70*/  UIADD3.X UR27, UPT, UPT, UR27, -0x1, URZ, UP0, !UPT ;  /* 0xffffffff1b1b7890 */ /* 0x000fc400087fe4ff */
[----:B------:R-:W-:Y:S01]  /*1c80*/  UPLOP3.LUT UP0, UPT, UPT, UPT, UPT, 0x40, 0x4 ;  /* 0x000000000004789c */ /* 0x000fe20003f0e870 */
[----:B------:R-:W-:Y:S02]  /*1c90*/  LEA R18, P1, R22, UR22, 0x2 ;  /* 0x0000001616127c11 */ /* 0x000fe4000f8210ff */
[----:B------:R-:W-:-:S04]  /*1ca0*/  LEA.HI.X.SX32 R19, R19, R10, 0x1, P0 ;  /* 0x0000000a13137211 */ /* 0x000fc800000f0eff */
[----:B------:R-:W-:-:S05]  /*1cb0*/  LEA.HI.X R19, R22, UR23, R19, 0x2, P1 ;  /* 0x0000001716137c11 */ /* 0x000fca00088f1413 */
[----:B----4-:R3:W-:Y:S02]  /*1cc0*/  STG.E desc[UR24][R18.64], R13 ;  /* 0x0000000d12007986 */ /* 0x0107e4000c101918 */
.L_x_19:
[----:B------:R-:W-:-:S04]  /*1cd0*/  UISETP.NE.U32.AND UP2, UPT, UR26, URZ, UPT ;  /* 0x000000ff1a00728c */ /* 0x000fc8000bf45070 */
[----:B------:R-:W-:-:S09]  /*1ce0*/  UISETP.NE.OR.EX UP0, UPT, UR27, URZ, UP0, UP2 ;  /* 0x000000ff1b00728c */ /* 0x000fd20008705720 */
[----:B------:R-:W-:Y:S05]  /*1cf0*/  BRA.U !UP0, `(.L_x_15) ;  /* 0x0000000108b47547 */ /* 0x000fea000b800000 */
.L_x_16:
[----:B---34-:R-:W-:Y:S01]  /*1d00*/  SHF.R.S32.HI R15, RZ, 0x1f, R14 ;  /* 0x0000001fff0f7819 */ /* 0x018fe2000001140e */
[----:B-1----:R-:W-:-:S04]  /*1d10*/  IMAD R13, R12, UR12, RZ ;  /* 0x0000000c0c0d7c24 */ /* 0x002fc8000f8e02ff */
[C---:B------:R-:W-:Y:S02]  /*1d20*/  IMAD R13, R6.reuse, UR13, R13 ;  /* 0x0000000d060d7c24 */ /* 0x040fe4000f8e020d */
[----:B------:R-:W-:-:S04]  /*1d30*/  IMAD.WIDE.U32 R18, R6, UR12, R14 ;  /* 0x0000000c06127c25 */ /* 0x000fc8000f8e000e */
[----:B------:R-:W-:Y:S01]  /*1d40*/  IMAD.IADD R13, R19, 0x1, R13 ;  /* 0x00000001130d7824 */ /* 0x000fe200078e020d */
[----:B--2---:R-:W-:-:S04]  /*1d50*/  LEA R16, P0, R18, UR16, 0x2 ;  /* 0x0000001012107c11 */ /* 0x004fc8000f8010ff */
[----:B------:R-:W-:-:S05]  /*1d60*/  LEA.HI.X R17, R18, UR17, R13, 0x2, P0 ;  /* 0x0000001112117c11 */ /* 0x000fca00080f140d */
[----:B------:R-:W2:Y:S01]  /*1d70*/  LDG.E R13, desc[UR24][R16.64] ;  /* 0x00000018100d7981 */ /* 0x000ea2000c1e1900 */
[----:B------:R-:W-:-:S06]  /*1d80*/  UIMAD UR9, UR11, UR14, UR4 ;  /* 0x0000000e0b0972a4 */ /* 0x000fcc000f8e0204 */
[----:B------:R-:W-:-:S05]  /*1d90*/  IMAD R21, R0, UR9, RZ ;  /* 0x0000000900157c24 */ /* 0x000fca000f8e02ff */
[----:B------:R-:W-:-:S04]  /*1da0*/  IADD3 R15, P0, PT, R21, R4, RZ ;  /* 0x00000004150f7210 */ /* 0x000fc80007f1e0ff */
[----:B------:R-:W-:Y:S02]  /*1db0*/  LEA.HI.X.SX32 R20, R21, R10, 0x1, P0 ;  /* 0x0000000a15147211 */ /* 0x000fe400000f0eff */
[----:B------:R-:W-:-:S04]  /*1dc0*/  LEA R18, P0, R15, UR18, 0x2 ;  /* 0x000000120f127c11 */ /* 0x000fc8000f8010ff */
[----:B------:R-:W-:-:S05]  /*1dd0*/  LEA.HI.X R19, R15, UR19, R20, 0x2, P0 ;  /* 0x000000130f137c11 */ /* 0x000fca00080f1414 */
[----:B--2---:R1:W-:Y:S04]  /*1de0*/  STG.E desc[UR24][R18.64], R13 ;  /* 0x0000000d12007986 */ /* 0x0043e8000c101918 */
[----:B------:R-:W2:Y:S01]  /*1df0*/  LDG.E R15, desc[UR24][R16.64+0x4] ;  /* 0x00000418100f7981 */ /* 0x000ea2000c1e1900 */
[----:B------:R-:W-:-:S05]  /*1e00*/  IMAD.IADD R21, R0, 0x1, R21 ;  /* 0x0000000100157824 */ /* 0x000fca00078e0215 */
[----:B------:R-:W-:-:S04]  /*1e10*/  IADD3 R22, P0, PT, R21, R4, RZ ;  /* 0x0000000415167210 */ /* 0x000fc80007f1e0ff */
[----:B------:R-:W-:Y:S02]  /*1e20*/  LEA.HI.X.SX32 R21, R21, R10, 0x1, P0 ;  /* 0x0000000a15157211 */ /* 0x000fe400000f0eff */
[----:B------:R-:W-:-:S04]  /*1e30*/  LEA R20, P0, R22, UR18, 0x2 ;  /* 0x0000001216147c11 */ /* 0x000fc8000f8010ff */
[----:B------:R-:W-:Y:S01]  /*1e40*/  LEA.HI.X R21, R22, UR19, R21, 0x2, P0 ;  /* 0x0000001316157c11 */ /* 0x000fe200080f1415 */
[----:B------:R-:W-:-:S04]  /*1e50*/  UIADD3 UR15, UPT, UPT, UR9, 0x2, URZ ;  /* 0x00000002090f7890 */ /* 0x000fc8000fffe0ff */
[----:B--2---:R2:W-:Y:S04]  /*1e60*/  STG.E desc[UR24][R20.64], R15 ;  /* 0x0000000f14007986 */ /* 0x0045e8000c101918 */
[----:B------:R-:W3:Y:S01]  /*1e70*/  LDG.E R23, desc[UR24][R16.64+0x8] ;  /* 0x0000081810177981 */ /* 0x000ee2000c1e1900 */
[----:B------:R-:W-:-:S05]  /*1e80*/  IMAD R25, R0, UR15, RZ ;  /* 0x0000000f00197c24 */ /* 0x000fca000f8e02ff */
[----:B-1----:R-:W-:-:S04]  /*1e90*/  IADD3 R13, P0, PT, R25, R4, RZ ;  /* 0x00000004190d7210 */ /* 0x002fc80007f1e0ff */
[----:B------:R-:W-:Y:S02]  /*1ea0*/  LEA.HI.X.SX32 R22, R25, R10, 0x1, P0 ;  /* 0x0000000a19167211 */ /* 0x000fe400000f0eff */
[----:B------:R-:W-:-:S04]  /*1eb0*/  LEA R18, P0, R13, UR18, 0x2 ;  /* 0x000000120d127c11 */ /* 0x000fc8000f8010ff */
[----:B------:R-:W-:Y:S01]  /*1ec0*/  LEA.HI.X R19, R13, UR19, R22, 0x2, P0 ;  /* 0x000000130d137c11 */ /* 0x000fe200080f1416 */
[----:B------:R-:W-:-:S04]  /*1ed0*/  UIADD3 UR9, UPT, UPT, UR9, 0x3, URZ ;  /* 0x0000000309097890 */ /* 0x000fc8000fffe0ff */
[----:B---3--:R1:W-:Y:S04]  /*1ee0*/  STG.E desc[UR24][R18.64], R23 ;  /* 0x0000001712007986 */ /* 0x0083e8000c101918 */
[----:B------:R-:W3:Y:S01]  /*1ef0*/  LDG.E R13, desc[UR24][R16.64+0xc] ;  /* 0x00000c18100d7981 */ /* 0x000ee2000c1e1900 */
[----:B--2---:R-:W-:Y:S01]  /*1f00*/  IMAD R15, R0, UR9, RZ ;  /* 0x00000009000f7c24 */ /* 0x004fe2000f8e02ff */
[----:B------:R-:W-:Y:S01]  /*1f10*/  UIADD3 UR26, UP0, UPT, UR26, -0x4, URZ ;  /* 0xfffffffc1a1a7890 */ /* 0x000fe2000ff1e0ff */
[----:B------:R-:W-:Y:S01]  /*1f20*/  VIADD R14, R14, 0x4 ;  /* 0x000000040e0e7836 */ /* 0x000fe20000000000 */
[----:B------:R-:W-:Y:S02]  /*1f30*/  UIADD3 UR4, UPT, UPT, UR4, 0x4, URZ ;  /* 0x0000000404047890 */ /* 0x000fe4000fffe0ff */
[----:B------:R-:W-:Y:S01]  /*1f40*/  IADD3 R21, P0, PT, R15, R4, RZ ;  /* 0x000000040f157210 */ /* 0x000fe20007f1e0ff */
[----:B0-----:R-:W-:-:S02]  /*1f50*/  UIADD3.X UR27, UPT, UPT, UR27, -0x1, URZ, UP0, !UPT ;  /* 0xffffffff1b1b7890 */ /* 0x001fc400087fe4ff */
[----:B------:R-:W-:Y:S01]  /*1f60*/  UISETP.NE.U32.AND UP0, UPT, UR26, URZ, UPT ;  /* 0x000000ff1a00728c */ /* 0x000fe2000bf05070 */
[----:B------:R-:W-:Y:S02]  /*1f70*/  LEA.HI.X.SX32 R22, R15, R10, 0x1, P0 ;  /* 0x0000000a0f167211 */ /* 0x000fe400000f0eff */
[----:B------:R-:W-:Y:S01]  /*1f80*/  LEA R20, P0, R21, UR18, 0x2 ;  /* 0x0000001215147c11 */ /* 0x000fe2000f8010ff */
[----:B------:R-:W-:-:S03]  /*1f90*/  UISETP.NE.AND.EX UP0, UPT, UR27, URZ, UPT, UP0 ;  /* 0x000000ff1b00728c */ /* 0x000fc6000bf05300 */
[----:B------:R-:W-:-:S05]  /*1fa0*/  LEA.HI.X R21, R21, UR19, R22, 0x2, P0 ;  /* 0x0000001315157c11 */ /* 0x000fca00080f1416 */
[----:B---3--:R1:W-:Y:S01]  /*1fb0*/  STG.E desc[UR24][R20.64], R13 ;  /* 0x0000000d14007986 */ /* 0x0083e2000c101918 */
[----:B------:R-:W-:Y:S05]  /*1fc0*/  BRA.U UP0, `(.L_x_16) ;  /* 0xfffffffd004c7547 */ /* 0x000fea000b83ffff */
.L_x_15:
[----:B------:R-:W-:-:S04]  /*1fd0*/  UISETP.NE.U32.AND UP0, UPT, UR10, URZ, UPT ;  /* 0x000000ff0a00728c */ /* 0x000fc8000bf05070 */
[----:B------:R-:W-:-:S09]  /*1fe0*/  UISETP.NE.AND.EX UP0, UPT, URZ, URZ, UPT, UP0 ;  /* 0x000000ffff00728c */ /* 0x000fd2000bf05300 */
[----:B------:R-:W-:Y:S05]  /*1ff0*/  BRA.U !UP0, `(.L_x_20) ;  /* 0x00000001089c7547 */ /* 0x000fea000b800000 */
[----:B-1----:R-:W0:Y:S01]  /*2000*/  LDCU.64 UR12, c[0x0][0x3a8] ;  /* 0x00007500ff0c77ac */ /* 0x002e220008000a00 */
[----:B------:R-:W-:Y:S01]  /*2010*/  VIADD R14, R8, UR4 ;  /* 0x00000004080e7c36 */ /* 0x000fe20008000000 */
[----:B--2---:R-:W1:Y:S04]  /*2020*/  LDCU.128 UR16, c[0x0][0x380] ;  /* 0x00007000ff1077ac */ /* 0x004e680008000c00 */
[--C-:B---34-:R-:W-:Y:S01]  /*2030*/  SHF.R.S32.HI R15, RZ, 0x1f, R14.reuse ;  /* 0x0000001fff0f7819 */ /* 0x118fe2000001140e */
[----:B0-----:R-:W-:Y:S02]  /*2040*/  IMAD R7, R12, UR12, RZ ;  /* 0x0000000c0c077c24 */ /* 0x001fe4000f8e02ff */
[----:B------:R-:W-:-:S04]  /*2050*/  IMAD.WIDE.U32 R12, R6, UR12, R14 ;  /* 0x0000000c060c7c25 */ /* 0x000fc8000f8e000e */
[----:B------:R-:W-:Y:S01]  /*2060*/  IMAD R7, R6, UR13, R7 ;  /* 0x0000000d06077c24 */ /* 0x000fe2000f8e0207 */
[----:B-1----:R-:W-:-:S03]  /*2070*/  LEA R6, P0, R12, UR16, 0x2 ;  /* 0x000000100c067c11 */ /* 0x002fc6000f8010ff */
[----:B------:R-:W-:-:S05]  /*2080*/  IMAD.IADD R7, R7, 0x1, R13 ;  /* 0x0000000107077824 */ /* 0x000fca00078e020d */
[----:B------:R-:W-:-:S05]  /*2090*/  LEA.HI.X R7, R12, UR17, R7, 0x2, P0 ;  /* 0x000000110c077c11 */ /* 0x000fca00080f1407 */
[----:B------:R-:W2:Y:S01]  /*20a0*/  LDG.E R15, desc[UR24][R6.64] ;  /* 0x00000018060f7981 */ /* 0x000ea2000c1e1900 */
[----:B------:R-:W-:Y:S02]  /*20b0*/  UIMAD UR4, UR11, UR14, UR4 ;  /* 0x0000000e0b0472a4 */ /* 0x000fe4000f8e0204 */
[----:B------:R-:W-:-:S04]  /*20c0*/  UISETP.NE.U32.AND UP0, UPT, UR10, 0x1, UPT ;  /* 0x000000010a00788c */ /* 0x000fc8000bf05070 */
[----:B------:R-:W-:Y:S01]  /*20d0*/  IMAD R17, R0, UR4, RZ ;  /* 0x0000000400117c24 */ /* 0x000fe2000f8e02ff */
[----:B------:R-:W-:-:S04]  /*20e0*/  UISETP.NE.AND.EX UP0, UPT, URZ, URZ, UPT, UP0 ;  /* 0x000000ffff00728c */ /* 0x000fc8000bf05300 */
[----:B------:R-:W-:-:S04]  /*20f0*/  IADD3 R13, P0, PT, R17, R4, RZ ;  /* 0x00000004110d7210 */ /* 0x000fc80007f1e0ff */
[----:B------:R-:W-:Y:S02]  /*2100*/  LEA.HI.X.SX32 R14, R17, R10, 0x1, P0 ;  /* 0x0000000a110e7211 */ /* 0x000fe400000f0eff */
[----:B------:R-:W-:-:S04]  /*2110*/  LEA R12, P0, R13, UR18, 0x2 ;  /* 0x000000120d0c7c11 */ /* 0x000fc8000f8010ff */
[----:B------:R-:W-:-:S05]  /*2120*/  LEA.HI.X R13, R13, UR19, R14, 0x2, P0 ;  /* 0x000000130d0d7c11 */ /* 0x000fca00080f140e */
[----:B--2---:R0:W-:Y:S01]  /*2130*/  STG.E desc[UR24][R12.64], R15 ;  /* 0x0000000f0c007986 */ /* 0x0041e2000c101918 */
[----:B------:R-:W-:Y:S05]  /*2140*/  BRA.U !UP0, `(.L_x_20) ;  /* 0x0000000108487547 */ /* 0x000fea000b800000 */
[----:B0-----:R-:W2:Y:S01]  /*2150*/  LDG.E R15, desc[UR24][R6.64+0x4] ;  /* 0x00000418060f7981 */ /* 0x001ea2000c1e1900 */
[----:B------:R-:W-:Y:S01]  /*2160*/  IMAD.IADD R13, R0, 0x1, R17 ;  /* 0x00000001000d7824 */ /* 0x000fe200078e0211 */
[----:B------:R-:W-:-:S04]  /*2170*/  UISETP.NE.U32.AND UP0, UPT, UR10, 0x2, UPT ;  /* 0x000000020a00788c */ /* 0x000fc8000bf05070 */
[----:B------:R-:W-:Y:S01]  /*2180*/  IADD3 R14, P0, PT, R13, R4, RZ ;  /* 0x000000040d0e7210 */ /* 0x000fe20007f1e0ff */
[----:B------:R-:W-:-:S03]  /*2190*/  UISETP.NE.AND.EX UP0, UPT, URZ, URZ, UPT, UP0 ;  /* 0x000000ffff00728c */ /* 0x000fc6000bf05300 */
[----:B------:R-:W-:Y:S02]  /*21a0*/  LEA.HI.X.SX32 R13, R13, R10, 0x1, P0 ;  /* 0x0000000a0d0d7211 */ /* 0x000fe400000f0eff */
[----:B------:R-:W-:-:S04]  /*21b0*/  LEA R12, P0, R14, UR18, 0x2 ;  /* 0x000000120e0c7c11 */ /* 0x000fc8000f8010ff */
[----:B------:R-:W-:-:S05]  /*21c0*/  LEA.HI.X R13, R14, UR19, R13, 0x2, P0 ;  /* 0x000000130e0d7c11 */ /* 0x000fca00080f140d */
[----:B--2---:R0:W-:Y:S01]  /*21d0*/  STG.E desc[UR24][R12.64], R15 ;  /* 0x0000000f0c007986 */ /* 0x0041e2000c101918 */
[----:B------:R-:W-:Y:S05]  /*21e0*/  BRA.U !UP0, `(.L_x_20) ;  /* 0x0000000108207547 */ /* 0x000fea000b800000 */
[----:B------:R-:W2:Y:S01]  /*21f0*/  LDG.E R7, desc[UR24][R6.64+0x8] ;  /* 0x0000081806077981 */ /* 0x000ea2000c1e1900 */
[----:B------:R-:W-:-:S06]  /*2200*/  UIADD3 UR4, UPT, UPT, UR4, 0x2, URZ ;  /* 0x0000000204047890 */ /* 0x000fcc000fffe0ff */
[----:B0-----:R-:W-:-:S05]  /*2210*/  IMAD R13, R0, UR4, RZ ;  /* 0x00000004000d7c24 */ /* 0x001fca000f8e02ff */
[----:B------:R-:W-:-:S04]  /*2220*/  IADD3 R14, P0, PT, R13, R4, RZ ;  /* 0x000000040d0e7210 */ /* 0x000fc80007f1e0ff */
[----:B------:R-:W-:Y:S02]  /*2230*/  LEA R12, P1, R14, UR18, 0x2 ;  /* 0x000000120e0c7c11 */ /* 0x000fe4000f8210ff */
[----:B------:R-:W-:-:S04]  /*2240*/  LEA.HI.X.SX32 R13, R13, R10, 0x1, P0 ;  /* 0x0000000a0d0d7211 */ /* 0x000fc800000f0eff */
[----:B------:R-:W-:-:S05]  /*2250*/  LEA.HI.X R13, R14, UR19, R13, 0x2, P1 ;  /* 0x000000130e0d7c11 */ /* 0x000fca00088f140d */
[----:B--2---:R0:W-:Y:S02]  /*2260*/  STG.E desc[UR24][R12.64], R7 ;  /* 0x000000070c007986 */ /* 0x0041e4000c101918 */
.L_x_20:
[----:B------:R-:W-:Y:S05]  /*2270*/  BRA.U !UP1, `(.L_x_21) ;  /* 0xffffffe909307547 */ /* 0x000fea000b83ffff */
[----:B------:R-:W5:Y:S01]  /*2280*/  LDCU.64 UR4, c[0x0][0x3c0] ;  /* 0x00007800ff0477ac */ /* 0x000f620008000a00 */
[----:B------:R-:W-:-:S04]  /*2290*/  UIADD3 UR7, UP0, UPT, UR7, 0x1, URZ ;  /* 0x0000000107077890 */ /* 0x000fc8000ff1e0ff */
[----:B------:R-:W-:Y:S02]  /*22a0*/  UIADD3.X UR8, UPT, UPT, URZ, UR8, URZ, UP0, !UPT ;  /* 0x00000008ff087290 */ /* 0x000fe400087fe4ff */
[----:B-----5:R-:W-:-:S04]  /*22b0*/  UISETP.GE.U32.AND UP0, UPT, UR7, UR4, UPT ;  /* 0x000000040700728c */ /* 0x020fc8000bf06070 */
[----:B------:R-:W-:-:S09]  /*22c0*/  UISETP.GE.U32.AND.EX UP0, UPT, UR8, UR5, UPT, UP0 ;  /* 0x000000050800728c */ /* 0x000fd2000bf06100 */
[----:B------:R-:W-:Y:S05]  /*22d0*/  BRA.U !UP0, `(.L_x_22) ;  /* 0xffffffe908107547 */ /* 0x000fea000b83ffff */
[----:B-12---:R-:W-:Y:S05]  /*22e0*/  EXIT ;  /* 0x000000000000794d */ /* 0x006fea0003800000 */
        .weak           $__internal_1_$__cuda_sm20_div_u64
        .type           $__internal_1_$__cuda_sm20_div_u64,@function
        .size           $__internal_1_$__cuda_sm20_div_u64,(.L_x_25 - $__internal_1_$__cuda_sm20_div_u64)
$__internal_1_$__cuda_sm20_div_u64:
[----:B------:R-:W0:Y:S08]  /*22f0*/  I2F.U64.RP R5, UR4 ;  /* 0x0000000400057d12 */ /* 0x000e300008309000 */
[----:B0-----:R-:W0:Y:S02]  /*2300*/  MUFU.RCP R5, R5 ;  /* 0x0000000500057308 */ /* 0x001e240000001000 */
[----:B0-----:R-:W-:-:S06]  /*2310*/  VIADD R6, R5, 0x1ffffffe ;  /* 0x1ffffffe05067836 */ /* 0x001fcc0000000000 */
[----:B------:R-:W0:Y:S02]  /*2320*/  F2I.U64.TRUNC R6, R6 ;  /* 0x0000000600067311 */ /* 0x000e24000020d800 */
[----:B0-----:R-:W-:-:S04]  /*2330*/  IMAD.WIDE.U32 R8, R6, UR4, RZ ;  /* 0x0000000406087c25 */ /* 0x001fc8000f8e00ff */
[----:B------:R-:W-:Y:S01]  /*2340*/  IMAD R9, R6, UR5, R9 ;  /* 0x0000000506097c24 */ /* 0x000fe2000f8e0209 */
[----:B------:R-:W-:-:S03]  /*2350*/  IADD3 R11, P0, PT, RZ, -R8, RZ ;  /* 0x80000008ff0b7210 */ /* 0x000fc60007f1e0ff */
[----:B------:R-:W-:Y:S02]  /*2360*/  IMAD R9, R7, UR4, R9 ;  /* 0x0000000407097c24 */ /* 0x000fe4000f8e0209 */
[----:B------:R-:W-:-:S04]  /*2370*/  IMAD.HI.U32 R8, R6, R11, RZ ;  /* 0x0000000b06087227 */ /* 0x000fc800078e00ff */
[----:B------:R-:W-:Y:S02]  /*2380*/  IMAD.X R13, RZ, RZ, ~R9, P0 ;  /* 0x000000ffff0d7224 */ /* 0x000fe400000e0e09 */
[----:B------:R-:W-:Y:S02]  /*2390*/  IMAD.MOV.U32 R9, RZ, RZ, R6 ;  /* 0x000000ffff097224 */ /* 0x000fe400078e0006 */
[-C--:B------:R-:W-:Y:S02]  /*23a0*/  IMAD R15, R7, R13.reuse, RZ ;  /* 0x0000000d070f7224 */ /* 0x080fe400078e02ff */
[----:B------:R-:W-:-:S04]  /*23b0*/  IMAD.WIDE.U32 R8, P0, R6, R13, R8 ;  /* 0x0000000d06087225 */ /* 0x000fc80007800008 */
[----:B------:R-:W-:-:S04]  /*23c0*/  IMAD.HI.U32 R5, R7, R13, RZ ;  /* 0x0000000d07057227 */ /* 0x000fc800078e00ff */
[----:B------:R-:W-:-:S04]  /*23d0*/  IMAD.HI.U32 R8, P1, R7, R11, R8 ;  /* 0x0000000b07087227 */ /* 0x000fc80007820008 */
[----:B------:R-:W-:Y:S01]  /*23e0*/  IMAD.X R5, R5, 0x1, R7, P0 ;  /* 0x0000000105057824 */ /* 0x000fe200000e0607 */
[----:B------:R-:W-:-:S04]  /*23f0*/  IADD3 R9, P2, PT, R15, R8, RZ ;  /* 0x000000080f097210 */ /* 0x000fc80007f5e0ff */
[----:B------:R-:W-:Y:S01]  /*2400*/  IADD3.X R5, PT, PT, RZ, RZ, R5, P2, P1 ;  /* 0x000000ffff057210 */ /* 0x000fe200017e2405 */
[----:B------:R-:W-:-:S04]  /*2410*/  IMAD.WIDE.U32 R6, R9, UR4, RZ ;  /* 0x0000000409067c25 */ /* 0x000fc8000f8e00ff */
[----:B------:R-:W-:Y:S01]  /*2420*/  IMAD R8, R9, UR5, R7 ;  /* 0x0000000509087c24 */ /* 0x000fe2000f8e0207 */
[----:B------:R-:W-:-:S03]  /*2430*/  IADD3 R7, P0, PT, RZ, -R6, RZ ;  /* 0x80000006ff077210 */ /* 0x000fc60007f1e0ff */
[----:B------:R-:W-:Y:S02]  /*2440*/  IMAD R6, R5, UR4, R8 ;  /* 0x0000000405067c24 */ /* 0x000fe4000f8e0208 */
[----:B------:R-:W-:-:S04]  /*2450*/  IMAD.HI.U32 R8, R9, R7, RZ ;  /* 0x0000000709087227 */ /* 0x000fc800078e00ff */
[----:B------:R-:W-:-:S04]  /*2460*/  IMAD.X R6, RZ, RZ, ~R6, P0 ;  /* 0x000000ffff067224 */ /* 0x000fc800000e0e06 */
[----:B------:R-:W-:-:S04]  /*2470*/  IMAD.WIDE.U32 R8, P0, R9, R6, R8 ;  /* 0x0000000609087225 */ /* 0x000fc80007800008 */
[C---:B------:R-:W-:Y:S02]  /*2480*/  IMAD R10, R5.reuse, R6, RZ ;  /* 0x00000006050a7224 */ /* 0x040fe400078e02ff */
[----:B------:R-:W-:-:S04]  /*2490*/  IMAD.HI.U32 R9, P1, R5, R7, R8 ;  /* 0x0000000705097227 */ /* 0x000fc80007820008 */
[----:B------:R-:W-:Y:S01]  /*24a0*/  IMAD.HI.U32 R6, R5, R6, RZ ;  /* 0x0000000605067227 */ /* 0x000fe200078e00ff */
[----:B------:R-:W-:-:S03]  /*24b0*/  IADD3 R9, P2, PT, R10, R9, RZ ;  /* 0x000000090a097210 */ /* 0x000fc60007f5e0ff */
[----:B------:R-:W-:Y:S02]  /*24c0*/  IMAD.X R5, R6, 0x1, R5, P0 ;  /* 0x0000000106057824 */ /* 0x000fe400000e0605 */
[----:B------:R-:W-:-:S03]  /*24d0*/  IMAD.HI.U32 R6, R9, R3, RZ ;  /* 0x0000000309067227 */ /* 0x000fc600078e00ff */
[----:B------:R-:W-:Y:S01]  /*24e0*/  IADD3.X R5, PT, PT, RZ, RZ, R5, P2, P1 ;  /* 0x000000ffff057210 */ /* 0x000fe200017e2405 */
[----:B------:R-:W-:Y:S02]  /*24f0*/  IMAD.MOV.U32 R7, RZ, RZ, RZ ;  /* 0x000000ffff077224 */ /* 0x000fe400078e00ff */
[----:B------:R-:W-:-:S04]  /*2500*/  IMAD.WIDE.U32 R6, R9, R4, R6 ;  /* 0x0000000409067225 */ /* 0x000fc800078e0006 */
[C---:B------:R-:W-:Y:S02]  /*2510*/  IMAD R9, R5.reuse, R4, RZ ;  /* 0x0000000405097224 */ /* 0x040fe400078e02ff */
[----:B------:R-:W-:-:S04]  /*2520*/  IMAD.HI.U32 R6, P0, R5, R3, R6 ;  /* 0x0000000305067227 */ /* 0x000fc80007800006 */
[----:B------:R-:W-:Y:S01]  /*2530*/  IMAD.HI.U32 R5, R5, R4, RZ ;  /* 0x0000000405057227 */ /* 0x000fe200078e00ff */
[----:B------:R-:W-:-:S03]  /*2540*/  IADD3 R9, P1, PT, R9, R6, RZ ;  /* 0x0000000609097210 */ /* 0x000fc60007f3e0ff */
[----:B------:R-:W-:Y:S02]  /*2550*/  IMAD.X R5, RZ, RZ, R5, P0 ;  /* 0x000000ffff057224 */ /* 0x000fe400000e0605 */
[----:B------:R-:W-:-:S04]  /*2560*/  IMAD.WIDE.U32 R6, R9, UR4, RZ ;  /* 0x0000000409067c25 */ /* 0x000fc8000f8e00ff */
[----:B------:R-:W-:Y:S01]  /*2570*/  IMAD.X R5, RZ, RZ, R5, P1 ;  /* 0x000000ffff057224 */ /* 0x000fe200008e0605 */
[----:B------:R-:W-:Y:S01]  /*2580*/  IADD3 R6, P1, PT, -R6, R3, RZ ;  /* 0x0000000306067210 */ /* 0x000fe20007f3e1ff */
[----:B------:R-:W-:-:S03]  /*2590*/  IMAD R8, R9, UR5, R7 ;  /* 0x0000000509087c24 */ /* 0x000fc6000f8e0207 */
[----:B------:R-:W-:Y:S01]  /*25a0*/  ISETP.GE.U32.AND P0, PT, R6, UR4, PT ;  /* 0x0000000406007c0c */ /* 0x000fe2000bf06070 */
[----:B------:R-:W-:-:S04]  /*25b0*/  IMAD R5, R5, UR4, R8 ;  /* 0x0000000405057c24 */ /* 0x000fc8000f8e0208 */
[----:B------:R-:W-:Y:S01]  /*25c0*/  IMAD.X R8, R4, 0x1, ~R5, P1 ;  /* 0x0000000104087824 */ /* 0x000fe200008e0e05 */
[----:B------:R-:W-:Y:S01]  /*25d0*/  IADD3 R3, P1, PT, R6, -UR4, RZ ;  /* 0x8000000406037c10 */ /* 0x000fe2000ff3e0ff */
[----:B------:R-:W-:-:S03]  /*25e0*/  VIADD R4, R9, 0x1 ;  /* 0x0000000109047836 */ /* 0x000fc60000000000 */
[C---:B------:R-:W-:Y:S02]  /*25f0*/  ISETP.GE.U32.AND.EX P0, PT, R8.reuse, UR5, PT, P0 ;  /* 0x0000000508007c0c */ /* 0x040fe4000bf06100 */
[----:B------:R-:W-:Y:S02]  /*2600*/  IADD3.X R5, PT, PT, R8, ~UR5, RZ, P1, !PT ;  /* 0x8000000508057c10 */ /* 0x000fe40008ffe4ff */
[----:B------:R-:W-:Y:S02]  /*2610*/  SEL R3, R3, R6, P0 ;  /* 0x0000000603037207 */ /* 0x000fe40000000000 */
[----:B------:R-:W-:Y:S02]  /*2620*/  SEL R4, R4, R9, P0 ;  /* 0x0000000904047207 */ /* 0x000fe40000000000 */
[----:B------:R-:W-:Y:S02]  /*2630*/  SEL R5, R5, R8, P0 ;  /* 0x0000000805057207 */ /* 0x000fe40000000000 */
[----:B------:R-:W-:Y:S01]  /*2640*/  ISETP.GE.U32.AND P0, PT, R3, UR4, PT ;  /* 0x0000000403007c0c */ /* 0x000fe2000bf06070 */
[----:B------:R-:W-:Y:S01]  /*2650*/  VIADD R3, R4, 0x1 ;  /* 0x0000000104037836 */ /* 0x000fe20000000000 */
[----:B------:R-:W-:-:S02]  /*2660*/  ISETP.NE.U32.AND P1, PT, RZ, UR4, PT ;  /* 0x00000004ff007c0c */ /* 0x000fc4000bf25070 */
[----:B------:R-:W-:Y:S01]  /*2670*/  ISETP.GE.U32.AND.EX P0, PT, R5, UR5, PT, P0 ;  /* 0x0000000505007c0c */ /* 0x000fe2000bf06100 */
[----:B------:R-:W-:Y:S01]  /*2680*/  IMAD.MOV.U32 R5, RZ, RZ, 0x0 ;  /* 0x00000000ff057424 */ /* 0x000fe200078e00ff */
[----:B------:R-:W-:Y:S02]  /*2690*/  ISETP.NE.AND.EX P1, PT, RZ, UR5, PT, P1 ;  /* 0x00000005ff007c0c */ /* 0x000fe4000bf25310 */
[----:B------:R-:W-:Y:S01]  /*26a0*/  SEL R3, R3, R4, P0 ;  /* 0x0000000403037207 */ /* 0x000fe20000000000 */
[----:B------:R-:W-:-:S03]  /*26b0*/  IMAD.MOV.U32 R4, RZ, RZ, R0 ;  /* 0x000000ffff047224 */ /* 0x000fc600078e0000 */
[----:B------:R-:W-:Y:S01]  /*26c0*/  SEL R3, R3, 0xffffffff, P1 ;  /* 0xffffffff03037807 */ /* 0x000fe20000800000 */
[----:B------:R-:W-:Y:S06]  /*26d0*/  RET.REL.NODEC R4 `(_Z13im2col_kernelPfS_mmmmmmm) ;  /* 0xffffffd804487950 */ /* 0x000fec0003c3ffff */
.L_x_23:
        /* <DEDUP_REMOVED lines=10> */
.L_x_25:


//--------------------- .nv.shared.reserved.0     --------------------------
	.section	.nv.shared.reserved.0,"aw",@nobits
	.weak		__nv_reservedSMEM_offset_0_alias
	.size		__nv_reservedSMEM_offset_0_alias, 0, 64
	.other		__nv_reservedSMEM_offset_0_alias,@"STO_CUDA_RESERVED_SHARED STV_DEFAULT"
__nv_reservedSMEM_offset_0_alias:
	.zero		0
	.zero		64


//--------------------- .nv.constant0._Z13col2im_kernelPfS_mmmmmmmmm --------------------------
	.section	.nv.constant0._Z13col2im_kernelPfS_mmmmmmmmm,"a",@progbits
	.sectionflags	@""
	.align	4
.nv.constant0._Z13col2im_kernelPfS_mmmmmmmmm:
	.zero		984


//--------------------- .nv.constant0._Z13im2col_kernelPfS_mmmmmmm --------------------------
	.section	.nv.constant0._Z13im2col_kernelPfS_mmmmmmm,"a",@progbits
	.sectionflags	@""
	.align	4
.nv.constant0._Z13im2col_kernelPfS_mmmmmmm:
	.zero		968


//--------------------- SYMBOLS --------------------------

	.type		.nv.reservedSmem.offset0,@object
	.size		.nv.reservedSmem.offset0,0x4
